//
// Generated by NVIDIA NVVM Compiler
//
// Compiler Build ID: CL-36424714
// Cuda compilation tools, release 13.0, V13.0.88
// Based on NVVM 20.0.0
//

.version 9.0
.target sm_100
.address_size 64

	// .globl	_Z13compute_layerPfiS_S_
.extern .func  (.param .b32 func_retval0) vprintf
(
	.param .b64 vprintf_param_0,
	.param .b64 vprintf_param_1
)
;
// _ZZ13compute_layerPfiS_S_E8instance has been demoted
.global .align 1 .b8 $str[11] = {37, 102, 32, 104, 101, 108, 108, 111, 32, 10};

.visible .entry _Z13compute_layerPfiS_S_(
	.param .u64 .ptr .align 1 _Z13compute_layerPfiS_S__param_0,
	.param .u32 _Z13compute_layerPfiS_S__param_1,
	.param .u64 .ptr .align 1 _Z13compute_layerPfiS_S__param_2,
	.param .u64 .ptr .align 1 _Z13compute_layerPfiS_S__param_3
)
{
	.reg .pred 	%p<12>;
	.reg .b32 	%r<135>;
	.reg .b32 	%f<113>;
	.reg .b64 	%rd<70>;
	// demoted variable
	.shared .align 4 .b8 _ZZ13compute_layerPfiS_S_E8instance[12];
	ld.param.u64 	%rd3, [_Z13compute_layerPfiS_S__param_0];
	ld.param.u32 	%r77, [_Z13compute_layerPfiS_S__param_1];
	ld.param.u64 	%rd5, [_Z13compute_layerPfiS_S__param_2];
	cvta.to.global.u64 	%rd1, %rd5;
	mov.u32 	%r1, %ctaid.x;
	mov.u32 	%r2, %tid.x;
	mov.u32 	%r3, %ntid.x;
	setp.ge.u32 	%p1, %r2, %r77;
	@%p1 bra 	$L__BB0_3;
	mul.lo.s32 	%r4, %r77, %r1;
	cvta.to.global.u64 	%rd2, %rd3;
	mov.u32 	%r80, _ZZ13compute_layerPfiS_S_E8instance;
	mov.u32 	%r110, %r2;
$L__BB0_2:
	add.s32 	%r78, %r110, %r4;
	mul.wide.u32 	%rd6, %r78, 4;
	add.s64 	%rd7, %rd2, %rd6;
	ld.global.f32 	%f14, [%rd7];
	shl.b32 	%r79, %r110, 2;
	add.s32 	%r81, %r80, %r79;
	st.shared.f32 	[%r81], %f14;
	add.s32 	%r110, %r110, %r3;
	setp.lt.u32 	%p2, %r110, %r77;
	@%p2 bra 	$L__BB0_2;
$L__BB0_3:
	bar.sync 	0;
	setp.eq.s32 	%p3, %r77, 0;
	mov.f32 	%f112, 0f00000000;
	@%p3 bra 	$L__BB0_16;
	and.b32  	%r7, %r77, 15;
	setp.lt.u32 	%p4, %r77, 16;
	mov.f32 	%f112, 0f00000000;
	mov.b32 	%r130, 0;
	@%p4 bra 	$L__BB0_7;
	and.b32  	%r130, %r77, -16;
	neg.s32 	%r128, %r130;
	add.s32 	%r127, %r2, %r3;
	shl.b32 	%r84, %r3, 1;
	add.s32 	%r126, %r2, %r84;
	mad.lo.s32 	%r125, %r3, 3, %r2;
	shl.b32 	%r85, %r3, 2;
	add.s32 	%r124, %r2, %r85;
	mad.lo.s32 	%r123, %r3, 5, %r2;
	mad.lo.s32 	%r122, %r3, 6, %r2;
	mad.lo.s32 	%r121, %r3, 7, %r2;
	shl.b32 	%r86, %r3, 3;
	add.s32 	%r120, %r2, %r86;
	mad.lo.s32 	%r119, %r3, 9, %r2;
	mad.lo.s32 	%r118, %r3, 10, %r2;
	mad.lo.s32 	%r117, %r3, 11, %r2;
	mad.lo.s32 	%r116, %r3, 12, %r2;
	mad.lo.s32 	%r115, %r3, 13, %r2;
	mad.lo.s32 	%r114, %r3, 14, %r2;
	mad.lo.s32 	%r113, %r3, 15, %r2;
	mov.u32 	%r87, _ZZ13compute_layerPfiS_S_E8instance;
	add.s32 	%r111, %r87, 32;
	mov.f32 	%f112, 0f00000000;
	mov.u32 	%r112, %r2;
$L__BB0_6:
	.pragma "nounroll";
	ld.shared.f32 	%f19, [%r111+-32];
	mul.wide.u32 	%rd8, %r112, 4;
	add.s64 	%rd9, %rd1, %rd8;
	ld.global.f32 	%f20, [%rd9];
	fma.rn.f32 	%f21, %f19, %f20, %f112;
	ld.shared.f32 	%f22, [%r111+-28];
	mul.wide.u32 	%rd10, %r127, 4;
	add.s64 	%rd11, %rd1, %rd10;
	ld.global.f32 	%f23, [%rd11];
	fma.rn.f32 	%f24, %f22, %f23, %f21;
	ld.shared.f32 	%f25, [%r111+-24];
	mul.wide.u32 	%rd12, %r126, 4;
	add.s64 	%rd13, %rd1, %rd12;
	ld.global.f32 	%f26, [%rd13];
	fma.rn.f32 	%f27, %f25, %f26, %f24;
	ld.shared.f32 	%f28, [%r111+-20];
	mul.wide.u32 	%rd14, %r125, 4;
	add.s64 	%rd15, %rd1, %rd14;
	ld.global.f32 	%f29, [%rd15];
	fma.rn.f32 	%f30, %f28, %f29, %f27;
	ld.shared.f32 	%f31, [%r111+-16];
	mul.wide.u32 	%rd16, %r124, 4;
	add.s64 	%rd17, %rd1, %rd16;
	ld.global.f32 	%f32, [%rd17];
	fma.rn.f32 	%f33, %f31, %f32, %f30;
	ld.shared.f32 	%f34, [%r111+-12];
	mul.wide.u32 	%rd18, %r123, 4;
	add.s64 	%rd19, %rd1, %rd18;
	ld.global.f32 	%f35, [%rd19];
	fma.rn.f32 	%f36, %f34, %f35, %f33;
	ld.shared.f32 	%f37, [%r111+-8];
	mul.wide.u32 	%rd20, %r122, 4;
	add.s64 	%rd21, %rd1, %rd20;
	ld.global.f32 	%f38, [%rd21];
	fma.rn.f32 	%f39, %f37, %f38, %f36;
	ld.shared.f32 	%f40, [%r111+-4];
	mul.wide.u32 	%rd22, %r121, 4;
	add.s64 	%rd23, %rd1, %rd22;
	ld.global.f32 	%f41, [%rd23];
	fma.rn.f32 	%f42, %f40, %f41, %f39;
	ld.shared.f32 	%f43, [%r111];
	mul.wide.u32 	%rd24, %r120, 4;
	add.s64 	%rd25, %rd1, %rd24;
	ld.global.f32 	%f44, [%rd25];
	fma.rn.f32 	%f45, %f43, %f44, %f42;
	ld.shared.f32 	%f46, [%r111+4];
	mul.wide.u32 	%rd26, %r119, 4;
	add.s64 	%rd27, %rd1, %rd26;
	ld.global.f32 	%f47, [%rd27];
	fma.rn.f32 	%f48, %f46, %f47, %f45;
	ld.shared.f32 	%f49, [%r111+8];
	mul.wide.u32 	%rd28, %r118, 4;
	add.s64 	%rd29, %rd1, %rd28;
	ld.global.f32 	%f50, [%rd29];
	fma.rn.f32 	%f51, %f49, %f50, %f48;
	ld.shared.f32 	%f52, [%r111+12];
	mul.wide.u32 	%rd30, %r117, 4;
	add.s64 	%rd31, %rd1, %rd30;
	ld.global.f32 	%f53, [%rd31];
	fma.rn.f32 	%f54, %f52, %f53, %f51;
	ld.shared.f32 	%f55, [%r111+16];
	mul.wide.u32 	%rd32, %r116, 4;
	add.s64 	%rd33, %rd1, %rd32;
	ld.global.f32 	%f56, [%rd33];
	fma.rn.f32 	%f57, %f55, %f56, %f54;
	ld.shared.f32 	%f58, [%r111+20];
	mul.wide.u32 	%rd34, %r115, 4;
	add.s64 	%rd35, %rd1, %rd34;
	ld.global.f32 	%f59, [%rd35];
	fma.rn.f32 	%f60, %f58, %f59, %f57;
	ld.shared.f32 	%f61, [%r111+24];
	mul.wide.u32 	%rd36, %r114, 4;
	add.s64 	%rd37, %rd1, %rd36;
	ld.global.f32 	%f62, [%rd37];
	fma.rn.f32 	%f63, %f61, %f62, %f60;
	ld.shared.f32 	%f64, [%r111+28];
	mul.wide.u32 	%rd38, %r113, 4;
	add.s64 	%rd39, %rd1, %rd38;
	ld.global.f32 	%f65, [%rd39];
	fma.rn.f32 	%f112, %f64, %f65, %f63;
	add.s32 	%r128, %r128, 16;
	shl.b32 	%r88, %r3, 4;
	add.s32 	%r127, %r127, %r88;
	add.s32 	%r126, %r126, %r88;
	add.s32 	%r125, %r125, %r88;
	add.s32 	%r124, %r124, %r88;
	add.s32 	%r123, %r123, %r88;
	add.s32 	%r122, %r122, %r88;
	add.s32 	%r121, %r121, %r88;
	add.s32 	%r120, %r120, %r88;
	add.s32 	%r119, %r119, %r88;
	add.s32 	%r118, %r118, %r88;
	add.s32 	%r117, %r117, %r88;
	add.s32 	%r116, %r116, %r88;
	add.s32 	%r115, %r115, %r88;
	add.s32 	%r114, %r114, %r88;
	add.s32 	%r113, %r113, %r88;
	add.s32 	%r112, %r112, %r88;
	add.s32 	%r111, %r111, 64;
	setp.ne.s32 	%p5, %r128, 0;
	@%p5 bra 	$L__BB0_6;
$L__BB0_7:
	setp.eq.s32 	%p6, %r7, 0;
	@%p6 bra 	$L__BB0_16;
	and.b32  	%r62, %r77, 7;
	setp.lt.u32 	%p7, %r7, 8;
	@%p7 bra 	$L__BB0_10;
	shl.b32 	%r89, %r130, 2;
	mov.u32 	%r90, _ZZ13compute_layerPfiS_S_E8instance;
	add.s32 	%r91, %r90, %r89;
	ld.shared.f32 	%f67, [%r91];
	mad.lo.s32 	%r92, %r130, %r3, %r2;
	mul.wide.u32 	%rd40, %r92, 4;
	add.s64 	%rd41, %rd1, %rd40;
	ld.global.f32 	%f68, [%rd41];
	fma.rn.f32 	%f69, %f67, %f68, %f112;
	ld.shared.f32 	%f70, [%r91+4];
	add.s32 	%r93, %r92, %r3;
	mul.wide.u32 	%rd42, %r93, 4;
	add.s64 	%rd43, %rd1, %rd42;
	ld.global.f32 	%f71, [%rd43];
	fma.rn.f32 	%f72, %f70, %f71, %f69;
	ld.shared.f32 	%f73, [%r91+8];
	add.s32 	%r94, %r93, %r3;
	mul.wide.u32 	%rd44, %r94, 4;
	add.s64 	%rd45, %rd1, %rd44;
	ld.global.f32 	%f74, [%rd45];
	fma.rn.f32 	%f75, %f73, %f74, %f72;
	ld.shared.f32 	%f76, [%r91+12];
	add.s32 	%r95, %r94, %r3;
	mul.wide.u32 	%rd46, %r95, 4;
	add.s64 	%rd47, %rd1, %rd46;
	ld.global.f32 	%f77, [%rd47];
	fma.rn.f32 	%f78, %f76, %f77, %f75;
	ld.shared.f32 	%f79, [%r91+16];
	add.s32 	%r96, %r95, %r3;
	mul.wide.u32 	%rd48, %r96, 4;
	add.s64 	%rd49, %rd1, %rd48;
	ld.global.f32 	%f80, [%rd49];
	fma.rn.f32 	%f81, %f79, %f80, %f78;
	ld.shared.f32 	%f82, [%r91+20];
	add.s32 	%r97, %r96, %r3;
	mul.wide.u32 	%rd50, %r97, 4;
	add.s64 	%rd51, %rd1, %rd50;
	ld.global.f32 	%f83, [%rd51];
	fma.rn.f32 	%f84, %f82, %f83, %f81;
	ld.shared.f32 	%f85, [%r91+24];
	add.s32 	%r98, %r97, %r3;
	mul.wide.u32 	%rd52, %r98, 4;
	add.s64 	%rd53, %rd1, %rd52;
	ld.global.f32 	%f86, [%rd53];
	fma.rn.f32 	%f87, %f85, %f86, %f84;
	ld.shared.f32 	%f88, [%r91+28];
	add.s32 	%r99, %r98, %r3;
	mul.wide.u32 	%rd54, %r99, 4;
	add.s64 	%rd55, %rd1, %rd54;
	ld.global.f32 	%f89, [%rd55];
	fma.rn.f32 	%f112, %f88, %f89, %f87;
	add.s32 	%r130, %r130, 8;
$L__BB0_10:
	setp.eq.s32 	%p8, %r62, 0;
	@%p8 bra 	$L__BB0_16;
	and.b32  	%r65, %r77, 3;
	setp.lt.u32 	%p9, %r62, 4;
	@%p9 bra 	$L__BB0_13;
	shl.b32 	%r100, %r130, 2;
	mov.u32 	%r101, _ZZ13compute_layerPfiS_S_E8instance;
	add.s32 	%r102, %r101, %r100;
	ld.shared.f32 	%f91, [%r102];
	mad.lo.s32 	%r103, %r130, %r3, %r2;
	mul.wide.u32 	%rd56, %r103, 4;
	add.s64 	%rd57, %rd1, %rd56;
	ld.global.f32 	%f92, [%rd57];
	fma.rn.f32 	%f93, %f91, %f92, %f112;
	ld.shared.f32 	%f94, [%r102+4];
	add.s32 	%r104, %r103, %r3;
	mul.wide.u32 	%rd58, %r104, 4;
	add.s64 	%rd59, %rd1, %rd58;
	ld.global.f32 	%f95, [%rd59];
	fma.rn.f32 	%f96, %f94, %f95, %f93;
	ld.shared.f32 	%f97, [%r102+8];
	add.s32 	%r105, %r104, %r3;
	mul.wide.u32 	%rd60, %r105, 4;
	add.s64 	%rd61, %rd1, %rd60;
	ld.global.f32 	%f98, [%rd61];
	fma.rn.f32 	%f99, %f97, %f98, %f96;
	ld.shared.f32 	%f100, [%r102+12];
	add.s32 	%r106, %r105, %r3;
	mul.wide.u32 	%rd62, %r106, 4;
	add.s64 	%rd63, %rd1, %rd62;
	ld.global.f32 	%f101, [%rd63];
	fma.rn.f32 	%f112, %f100, %f101, %f99;
	add.s32 	%r130, %r130, 4;
$L__BB0_13:
	setp.eq.s32 	%p10, %r65, 0;
	@%p10 bra 	$L__BB0_16;
	mad.lo.s32 	%r134, %r3, %r130, %r2;
	shl.b32 	%r107, %r130, 2;
	mov.u32 	%r108, _ZZ13compute_layerPfiS_S_E8instance;
	add.s32 	%r133, %r108, %r107;
	neg.s32 	%r132, %r65;
$L__BB0_15:
	.pragma "nounroll";
	ld.shared.f32 	%f102, [%r133];
	mul.wide.u32 	%rd64, %r134, 4;
	add.s64 	%rd65, %rd1, %rd64;
	ld.global.f32 	%f103, [%rd65];
	fma.rn.f32 	%f112, %f102, %f103, %f112;
	add.s32 	%r134, %r134, %r3;
	add.s32 	%r133, %r133, 4;
	add.s32 	%r132, %r132, 1;
	setp.ne.s32 	%p11, %r132, 0;
	@%p11 bra 	$L__BB0_15;
$L__BB0_16:
	ld.param.u64 	%rd69, [_Z13compute_layerPfiS_S__param_3];
	cvta.to.global.u64 	%rd66, %rd69;
	mad.lo.s32 	%r109, %r1, %r3, %r2;
	mul.wide.u32 	%rd67, %r109, 4;
	add.s64 	%rd68, %rd66, %rd67;
	st.global.f32 	[%rd68], %f112;
	ret;

}
	// .globl	_Z7delta_jPfS_S_
.visible .entry _Z7delta_jPfS_S_(
	.param .u64 .ptr .align 1 _Z7delta_jPfS_S__param_0,
	.param .u64 .ptr .align 1 _Z7delta_jPfS_S__param_1,
	.param .u64 .ptr .align 1 _Z7delta_jPfS_S__param_2
)
{
	.local .align 8 .b8 	__local_depot1[8];
	.reg .b64 	%SP;
	.reg .b64 	%SPL;
	.reg .b32 	%r<7>;
	.reg .b32 	%f<14>;
	.reg .b64 	%rd<15>;
	.reg .b64 	%fd<2>;

	mov.u64 	%SPL, __local_depot1;
	cvta.local.u64 	%SP, %SPL;
	ld.param.u64 	%rd1, [_Z7delta_jPfS_S__param_0];
	ld.param.u64 	%rd2, [_Z7delta_jPfS_S__param_1];
	ld.param.u64 	%rd3, [_Z7delta_jPfS_S__param_2];
	cvta.to.global.u64 	%rd4, %rd3;
	cvta.to.global.u64 	%rd5, %rd2;
	cvta.to.global.u64 	%rd6, %rd1;
	add.u64 	%rd7, %SP, 0;
	add.u64 	%rd8, %SPL, 0;
	mov.u32 	%r1, %tid.x;
	mov.u32 	%r2, %ctaid.x;
	mov.u32 	%r3, %ntid.x;
	mad.lo.s32 	%r4, %r2, %r3, %r1;
	mul.wide.u32 	%rd9, %r4, 4;
	add.s64 	%rd10, %rd6, %rd9;
	ld.global.f32 	%f1, [%rd10];
	mov.f32 	%f2, 0f3F800000;
	sub.f32 	%f3, %f2, %f1;
	mul.f32 	%f4, %f1, %f3;
	add.s64 	%rd11, %rd5, %rd9;
	ld.global.f32 	%f5, [%rd11];
	sub.f32 	%f6, %f5, %f1;
	mul.f32 	%f7, %f4, %f6;
	cvt.f64.f32 	%fd1, %f7;
	st.local.f64 	[%rd8], %fd1;
	mov.u64 	%rd12, $str;
	cvta.global.u64 	%rd13, %rd12;
	{ // callseq 0, 0
	.param .b64 param0;
	st.param.b64 	[param0], %rd13;
	.param .b64 param1;
	st.param.b64 	[param1], %rd7;
	.param .b32 retval0;
	call.uni (retval0), 
	vprintf, 
	(
	param0, 
	param1
	);
	ld.param.b32 	%r5, [retval0];
	} // callseq 0
	ld.global.f32 	%f8, [%rd10];
	sub.f32 	%f9, %f2, %f8;
	mul.f32 	%f10, %f8, %f9;
	ld.global.f32 	%f11, [%rd11];
	sub.f32 	%f12, %f11, %f8;
	mul.f32 	%f13, %f10, %f12;
	add.s64 	%rd14, %rd4, %rd9;
	st.global.f32 	[%rd14], %f13;
	ret;

}
	// .globl	_Z7delta_kPfS_iS_S_
.visible .entry _Z7delta_kPfS_iS_S_(
	.param .u64 .ptr .align 1 _Z7delta_kPfS_iS_S__param_0,
	.param .u64 .ptr .align 1 _Z7delta_kPfS_iS_S__param_1,
	.param .u32 _Z7delta_kPfS_iS_S__param_2,
	.param .u64 .ptr .align 1 _Z7delta_kPfS_iS_S__param_3,
	.param .u64 .ptr .align 1 _Z7delta_kPfS_iS_S__param_4
)
{
	.reg .pred 	%p<10>;
	.reg .b32 	%r<35>;
	.reg .b32 	%f<117>;
	.reg .b64 	%rd<60>;

	ld.param.u64 	%rd15, [_Z7delta_kPfS_iS_S__param_0];
	ld.param.u64 	%rd17, [_Z7delta_kPfS_iS_S__param_1];
	ld.param.u32 	%r20, [_Z7delta_kPfS_iS_S__param_2];
	ld.param.u64 	%rd18, [_Z7delta_kPfS_iS_S__param_3];
	ld.param.u64 	%rd16, [_Z7delta_kPfS_iS_S__param_4];
	cvta.to.global.u64 	%rd1, %rd17;
	cvta.to.global.u64 	%rd2, %rd18;
	mov.u32 	%r1, %tid.x;
	mov.u32 	%r2, %ctaid.x;
	setp.lt.s32 	%p1, %r20, 1;
	mov.f32 	%f116, 0f00000000;
	@%p1 bra 	$L__BB2_13;
	mul.lo.s32 	%r3, %r20, %r1;
	mul.lo.s32 	%r4, %r20, %r2;
	and.b32  	%r5, %r20, 15;
	setp.lt.u32 	%p2, %r20, 16;
	mov.f32 	%f116, 0f00000000;
	mov.b32 	%r32, 0;
	@%p2 bra 	$L__BB2_4;
	and.b32  	%r32, %r20, 2147483632;
	neg.s32 	%r30, %r32;
	mul.wide.u32 	%rd19, %r3, 4;
	add.s64 	%rd20, %rd19, %rd2;
	add.s64 	%rd57, %rd20, 32;
	mul.wide.u32 	%rd21, %r4, 4;
	add.s64 	%rd22, %rd21, %rd1;
	add.s64 	%rd56, %rd22, 32;
	mov.f32 	%f116, 0f00000000;
$L__BB2_3:
	.pragma "nounroll";
	ld.global.f32 	%f18, [%rd57+-32];
	ld.global.f32 	%f19, [%rd56+-32];
	fma.rn.f32 	%f20, %f18, %f19, %f116;
	ld.global.f32 	%f21, [%rd57+-28];
	ld.global.f32 	%f22, [%rd56+-28];
	fma.rn.f32 	%f23, %f21, %f22, %f20;
	ld.global.f32 	%f24, [%rd57+-24];
	ld.global.f32 	%f25, [%rd56+-24];
	fma.rn.f32 	%f26, %f24, %f25, %f23;
	ld.global.f32 	%f27, [%rd57+-20];
	ld.global.f32 	%f28, [%rd56+-20];
	fma.rn.f32 	%f29, %f27, %f28, %f26;
	ld.global.f32 	%f30, [%rd57+-16];
	ld.global.f32 	%f31, [%rd56+-16];
	fma.rn.f32 	%f32, %f30, %f31, %f29;
	ld.global.f32 	%f33, [%rd57+-12];
	ld.global.f32 	%f34, [%rd56+-12];
	fma.rn.f32 	%f35, %f33, %f34, %f32;
	ld.global.f32 	%f36, [%rd57+-8];
	ld.global.f32 	%f37, [%rd56+-8];
	fma.rn.f32 	%f38, %f36, %f37, %f35;
	ld.global.f32 	%f39, [%rd57+-4];
	ld.global.f32 	%f40, [%rd56+-4];
	fma.rn.f32 	%f41, %f39, %f40, %f38;
	ld.global.f32 	%f42, [%rd57];
	ld.global.f32 	%f43, [%rd56];
	fma.rn.f32 	%f44, %f42, %f43, %f41;
	ld.global.f32 	%f45, [%rd57+4];
	ld.global.f32 	%f46, [%rd56+4];
	fma.rn.f32 	%f47, %f45, %f46, %f44;
	ld.global.f32 	%f48, [%rd57+8];
	ld.global.f32 	%f49, [%rd56+8];
	fma.rn.f32 	%f50, %f48, %f49, %f47;
	ld.global.f32 	%f51, [%rd57+12];
	ld.global.f32 	%f52, [%rd56+12];
	fma.rn.f32 	%f53, %f51, %f52, %f50;
	ld.global.f32 	%f54, [%rd57+16];
	ld.global.f32 	%f55, [%rd56+16];
	fma.rn.f32 	%f56, %f54, %f55, %f53;
	ld.global.f32 	%f57, [%rd57+20];
	ld.global.f32 	%f58, [%rd56+20];
	fma.rn.f32 	%f59, %f57, %f58, %f56;
	ld.global.f32 	%f60, [%rd57+24];
	ld.global.f32 	%f61, [%rd56+24];
	fma.rn.f32 	%f62, %f60, %f61, %f59;
	ld.global.f32 	%f63, [%rd57+28];
	ld.global.f32 	%f64, [%rd56+28];
	fma.rn.f32 	%f116, %f63, %f64, %f62;
	add.s32 	%r30, %r30, 16;
	add.s64 	%rd57, %rd57, 64;
	add.s64 	%rd56, %rd56, 64;
	setp.ne.s32 	%p3, %r30, 0;
	@%p3 bra 	$L__BB2_3;
$L__BB2_4:
	setp.eq.s32 	%p4, %r5, 0;
	@%p4 bra 	$L__BB2_13;
	and.b32  	%r11, %r20, 7;
	setp.lt.u32 	%p5, %r5, 8;
	@%p5 bra 	$L__BB2_7;
	add.s32 	%r22, %r32, %r3;
	mul.wide.u32 	%rd23, %r22, 4;
	add.s64 	%rd24, %rd2, %rd23;
	ld.global.f32 	%f66, [%rd24];
	add.s32 	%r23, %r32, %r4;
	mul.wide.u32 	%rd25, %r23, 4;
	add.s64 	%rd26, %rd1, %rd25;
	ld.global.f32 	%f67, [%rd26];
	fma.rn.f32 	%f68, %f66, %f67, %f116;
	cvt.u64.u32 	%rd27, %r3;
	cvt.u64.u32 	%rd28, %r32;
	add.s64 	%rd29, %rd28, %rd27;
	shl.b64 	%rd30, %rd29, 2;
	add.s64 	%rd31, %rd2, %rd30;
	ld.global.f32 	%f69, [%rd31+4];
	cvt.u64.u32 	%rd32, %r4;
	add.s64 	%rd33, %rd28, %rd32;
	shl.b64 	%rd34, %rd33, 2;
	add.s64 	%rd35, %rd1, %rd34;
	ld.global.f32 	%f70, [%rd35+4];
	fma.rn.f32 	%f71, %f69, %f70, %f68;
	ld.global.f32 	%f72, [%rd31+8];
	ld.global.f32 	%f73, [%rd35+8];
	fma.rn.f32 	%f74, %f72, %f73, %f71;
	ld.global.f32 	%f75, [%rd31+12];
	ld.global.f32 	%f76, [%rd35+12];
	fma.rn.f32 	%f77, %f75, %f76, %f74;
	ld.global.f32 	%f78, [%rd31+16];
	ld.global.f32 	%f79, [%rd35+16];
	fma.rn.f32 	%f80, %f78, %f79, %f77;
	ld.global.f32 	%f81, [%rd31+20];
	ld.global.f32 	%f82, [%rd35+20];
	fma.rn.f32 	%f83, %f81, %f82, %f80;
	ld.global.f32 	%f84, [%rd31+24];
	ld.global.f32 	%f85, [%rd35+24];
	fma.rn.f32 	%f86, %f84, %f85, %f83;
	ld.global.f32 	%f87, [%rd31+28];
	ld.global.f32 	%f88, [%rd35+28];
	fma.rn.f32 	%f116, %f87, %f88, %f86;
	add.s32 	%r32, %r32, 8;
$L__BB2_7:
	setp.eq.s32 	%p6, %r11, 0;
	@%p6 bra 	$L__BB2_13;
	and.b32  	%r14, %r20, 3;
	setp.lt.u32 	%p7, %r11, 4;
	@%p7 bra 	$L__BB2_10;
	add.s32 	%r24, %r32, %r3;
	mul.wide.u32 	%rd36, %r24, 4;
	add.s64 	%rd37, %rd2, %rd36;
	ld.global.f32 	%f90, [%rd37];
	add.s32 	%r25, %r32, %r4;
	mul.wide.u32 	%rd38, %r25, 4;
	add.s64 	%rd39, %rd1, %rd38;
	ld.global.f32 	%f91, [%rd39];
	fma.rn.f32 	%f92, %f90, %f91, %f116;
	cvt.u64.u32 	%rd40, %r3;
	cvt.u64.u32 	%rd41, %r32;
	add.s64 	%rd42, %rd41, %rd40;
	shl.b64 	%rd43, %rd42, 2;
	add.s64 	%rd44, %rd2, %rd43;
	ld.global.f32 	%f93, [%rd44+4];
	cvt.u64.u32 	%rd45, %r4;
	add.s64 	%rd46, %rd41, %rd45;
	shl.b64 	%rd47, %rd46, 2;
	add.s64 	%rd48, %rd1, %rd47;
	ld.global.f32 	%f94, [%rd48+4];
	fma.rn.f32 	%f95, %f93, %f94, %f92;
	ld.global.f32 	%f96, [%rd44+8];
	ld.global.f32 	%f97, [%rd48+8];
	fma.rn.f32 	%f98, %f96, %f97, %f95;
	ld.global.f32 	%f99, [%rd44+12];
	ld.global.f32 	%f100, [%rd48+12];
	fma.rn.f32 	%f116, %f99, %f100, %f98;
	add.s32 	%r32, %r32, 4;
$L__BB2_10:
	setp.eq.s32 	%p8, %r14, 0;
	@%p8 bra 	$L__BB2_13;
	add.s32 	%r26, %r32, %r4;
	mul.wide.u32 	%rd49, %r26, 4;
	add.s64 	%rd59, %rd1, %rd49;
	add.s32 	%r27, %r32, %r3;
	mul.wide.u32 	%rd50, %r27, 4;
	add.s64 	%rd58, %rd2, %rd50;
	neg.s32 	%r34, %r14;
$L__BB2_12:
	.pragma "nounroll";
	ld.global.f32 	%f101, [%rd58];
	ld.global.f32 	%f102, [%rd59];
	fma.rn.f32 	%f116, %f101, %f102, %f116;
	add.s64 	%rd59, %rd59, 4;
	add.s64 	%rd58, %rd58, 4;
	add.s32 	%r34, %r34, 1;
	setp.ne.s32 	%p9, %r34, 0;
	@%p9 bra 	$L__BB2_12;
$L__BB2_13:
	cvta.to.global.u64 	%rd51, %rd15;
	cvta.to.global.u64 	%rd52, %rd16;
	mov.u32 	%r28, %ntid.x;
	mad.lo.s32 	%r29, %r2, %r28, %r1;
	mul.wide.u32 	%rd53, %r29, 4;
	add.s64 	%rd54, %rd51, %rd53;
	ld.global.f32 	%f103, [%rd54];
	mov.f32 	%f104, 0f3F800000;
	sub.f32 	%f105, %f104, %f103;
	mul.f32 	%f106, %f103, %f105;
	mul.f32 	%f107, %f116, %f106;
	add.s64 	%rd55, %rd52, %rd53;
	st.global.f32 	[%rd55], %f107;
	ret;

}
	// .globl	_Z12errDerivatesPfiS_iS_iS_iS_
.visible .entry _Z12errDerivatesPfiS_iS_iS_iS_(
	.param .u64 .ptr .align 1 _Z12errDerivatesPfiS_iS_iS_iS__param_0,
	.param .u32 _Z12errDerivatesPfiS_iS_iS_iS__param_1,
	.param .u64 .ptr .align 1 _Z12errDerivatesPfiS_iS_iS_iS__param_2,
	.param .u32 _Z12errDerivatesPfiS_iS_iS_iS__param_3,
	.param .u64 .ptr .align 1 _Z12errDerivatesPfiS_iS_iS_iS__param_4,
	.param .u32 _Z12errDerivatesPfiS_iS_iS_iS__param_5,
	.param .u64 .ptr .align 1 _Z12errDerivatesPfiS_iS_iS_iS__param_6,
	.param .u32 _Z12errDerivatesPfiS_iS_iS_iS__param_7,
	.param .u64 .ptr .align 1 _Z12errDerivatesPfiS_iS_iS_iS__param_8
)
{
	.reg .pred 	%p<2>;
	.reg .b32 	%r<17>;
	.reg .b32 	%f<11>;
	.reg .b64 	%rd<19>;

	ld.param.u64 	%rd1, [_Z12errDerivatesPfiS_iS_iS_iS__param_0];
	ld.param.u64 	%rd2, [_Z12errDerivatesPfiS_iS_iS_iS__param_2];
	ld.param.u64 	%rd3, [_Z12errDerivatesPfiS_iS_iS_iS__param_4];
	ld.param.u32 	%r6, [_Z12errDerivatesPfiS_iS_iS_iS__param_5];
	ld.param.u64 	%rd4, [_Z12errDerivatesPfiS_iS_iS_iS__param_6];
	ld.param.u32 	%r5, [_Z12errDerivatesPfiS_iS_iS_iS__param_7];
	ld.param.u64 	%rd5, [_Z12errDerivatesPfiS_iS_iS_iS__param_8];
	mov.u32 	%r1, %tid.x;
	mov.u32 	%r2, %ctaid.x;
	mov.u32 	%r7, %ntid.x;
	mul.lo.s32 	%r3, %r2, %r7;
	mul.lo.s32 	%r4, %r5, %r6;
	setp.ge.s32 	%p1, %r1, %r4;
	@%p1 bra 	$L__BB3_2;
	cvta.to.global.u64 	%rd10, %rd2;
	cvta.to.global.u64 	%rd11, %rd3;
	div.s32 	%r10, %r1, %r5;
	mul.lo.s32 	%r11, %r10, %r5;
	sub.s32 	%r12, %r1, %r11;
	cvt.rn.f32.s32 	%f7, %r10;
	cvt.rzi.s32.f32 	%r13, %f7;
	add.s32 	%r14, %r12, %r3;
	mul.wide.u32 	%rd12, %r14, 4;
	add.s64 	%rd13, %rd10, %rd12;
	add.s32 	%r15, %r13, %r3;
	mul.wide.s32 	%rd14, %r15, 4;
	add.s64 	%rd15, %rd11, %rd14;
	ld.global.f32 	%f10, [%rd13];
	ld.global.f32 	%f9, [%rd15];
	bra.uni 	$L__BB3_3;
$L__BB3_2:
	cvta.to.global.u64 	%rd6, %rd1;
	cvta.to.global.u64 	%rd7, %rd4;
	sub.s32 	%r8, %r1, %r4;
	mad.lo.s32 	%r9, %r5, %r2, %r8;
	mul.wide.s32 	%rd8, %r9, 4;
	add.s64 	%rd9, %rd7, %rd8;
	ld.global.f32 	%f10, [%rd6];
	ld.global.f32 	%f9, [%rd9];
$L__BB3_3:
	cvta.to.global.u64 	%rd16, %rd5;
	mul.f32 	%f8, %f9, %f10;
	add.s32 	%r16, %r3, %r1;
	mul.wide.u32 	%rd17, %r16, 4;
	add.s64 	%rd18, %rd16, %rd17;
	st.global.f32 	[%rd18], %f8;
	ret;

}
	// .globl	_Z16reduction_kernelPfS_
.visible .entry _Z16reduction_kernelPfS_(
	.param .u64 .ptr .align 1 _Z16reduction_kernelPfS__param_0,
	.param .u64 .ptr .align 1 _Z16reduction_kernelPfS__param_1
)
{
	.reg .b32 	%r<2>;
	.reg .b32 	%f<3>;
	.reg .b64 	%rd<8>;

	ld.param.u64 	%rd1, [_Z16reduction_kernelPfS__param_0];
	ld.param.u64 	%rd2, [_Z16reduction_kernelPfS__param_1];
	cvta.to.global.u64 	%rd3, %rd2;
	cvta.to.global.u64 	%rd4, %rd1;
	mov.u32 	%r1, %tid.x;
	mul.wide.u32 	%rd5, %r1, 4;
	add.s64 	%rd6, %rd3, %rd5;
	add.s64 	%rd7, %rd4, %rd5;
	ld.global.f32 	%f1, [%rd7];
	atom.global.add.f32 	%f2, [%rd6], %f1;
	ret;

}
	// .globl	_Z13update_kernelPfS_iS_
.visible .entry _Z13update_kernelPfS_iS_(
	.param .u64 .ptr .align 1 _Z13update_kernelPfS_iS__param_0,
	.param .u64 .ptr .align 1 _Z13update_kernelPfS_iS__param_1,
	.param .u32 _Z13update_kernelPfS_iS__param_2,
	.param .u64 .ptr .align 1 _Z13update_kernelPfS_iS__param_3
)
{
	.reg .b32 	%r<6>;
	.reg .b32 	%f<5>;
	.reg .b64 	%rd<11>;

	ld.param.u64 	%rd1, [_Z13update_kernelPfS_iS__param_0];
	ld.param.u64 	%rd2, [_Z13update_kernelPfS_iS__param_1];
	ld.param.u32 	%r1, [_Z13update_kernelPfS_iS__param_2];
	ld.param.u64 	%rd3, [_Z13update_kernelPfS_iS__param_3];
	cvta.to.global.u64 	%rd4, %rd2;
	cvta.to.global.u64 	%rd5, %rd3;
	cvta.to.global.u64 	%rd6, %rd1;
	mov.u32 	%r2, %tid.x;
	mov.u32 	%r3, %ctaid.x;
	mov.u32 	%r4, %ntid.x;
	mad.lo.s32 	%r5, %r3, %r4, %r2;
	mul.wide.u32 	%rd7, %r5, 4;
	add.s64 	%rd8, %rd6, %rd7;
	ld.global.f32 	%f1, [%rd8];
	cvt.rn.f32.s32 	%f2, %r1;
	add.s64 	%rd9, %rd5, %rd7;
	ld.global.f32 	%f3, [%rd9];
	fma.rn.f32 	%f4, %f3, %f2, %f1;
	add.s64 	%rd10, %rd4, %rd7;
	st.global.f32 	[%rd10], %f4;
	ret;

}


// ===== COMPILED SASS (sm_100) =====

	.target	sm_100

	.elftype	@"ET_EXEC"


//--------------------- .note.nv.tkinfo           --------------------------
	.section	.note.nv.tkinfo,"",@"SHT_NOTE"
	.sectionflags	@"SHF_NOTE_NV_TKINFO"
	.tkinfo
        /*0018*/ 	.word	0x00000002
        /*0030*/ 	.string	""
        /*0030*/ 	.string	"ptxas"
        /*0030*/ 	.string	"Cuda compilation tools, release 13.0, V13.0.88"
        /*0030*/ 	.string	"Build cuda_13.0.r13.0/compiler.36424714_0"
        /*0030*/ 	.string	"-arch sm_100 -m 64 "



//--------------------- .note.nv.cuinfo           --------------------------
	.section	.note.nv.cuinfo,"",@"SHT_NOTE"
	.sectionflags	@"SHF_NOTE_NV_CUINFO"
        /*0018*/ 	.short	0x0002
        /*001a*/ 	.short	0x0064
        /*001c*/ 	.short	0x0082
	.zero		2


//--------------------- .nv.info                  --------------------------
	.section	.nv.info,"",@"SHT_CUDA_INFO"
	.align	4


	//----- nvinfo : EIATTR_REGCOUNT
	.align		4
        /*0000*/ 	.byte	0x04, 0x2f
        /*0002*/ 	.short	(.L_2 - .L_1)
	.align		4
.L_1:
        /*0004*/ 	.word	index@(_Z13compute_layerPfiS_S_)
        /*0008*/ 	.word	0x00000020


	//----- nvinfo : EIATTR_FRAME_SIZE
	.align		4
.L_2:
        /*000c*/ 	.byte	0x04, 0x11
        /*000e*/ 	.short	(.L_4 - .L_3)
	.align		4
.L_3:
        /*0010*/ 	.word	index@(_Z13compute_layerPfiS_S_)
        /*0014*/ 	.word	0x00000000


	//----- nvinfo : EIATTR_REGCOUNT
	.align		4
.L_4:
        /*0018*/ 	.byte	0x04, 0x2f
        /*001a*/ 	.short	(.L_6 - .L_5)
	.align		4
.L_5:
        /*001c*/ 	.word	index@(_Z7delta_jPfS_S_)
        /*0020*/ 	.word	0x0000001a


	//----- nvinfo : EIATTR_FRAME_SIZE
	.align		4
.L_6:
        /*0024*/ 	.byte	0x04, 0x11
        /*0026*/ 	.short	(.L_8 - .L_7)
	.align		4
.L_7:
        /*0028*/ 	.word	index@(_Z7delta_jPfS_S_)
        /*002c*/ 	.word	0x00000008


	//----- nvinfo : EIATTR_REGCOUNT
	.align		4
.L_8:
        /*0030*/ 	.byte	0x04, 0x2f
        /*0032*/ 	.short	(.L_10 - .L_9)
	.align		4
.L_9:
        /*0034*/ 	.word	index@(_Z7delta_kPfS_iS_S_)
        /*0038*/ 	.word	0x0000001e


	//----- nvinfo : EIATTR_FRAME_SIZE
	.align		4
.L_10:
        /*003c*/ 	.byte	0x04, 0x11
        /*003e*/ 	.short	(.L_12 - .L_11)
	.align		4
.L_11:
        /*0040*/ 	.word	index@(_Z7delta_kPfS_iS_S_)
        /*0044*/ 	.word	0x00000000


	//----- nvinfo : EIATTR_REGCOUNT
	.align		4
.L_12:
        /*0048*/ 	.byte	0x04, 0x2f
        /*004a*/ 	.short	(.L_14 - .L_13)
	.align		4
.L_13:
        /*004c*/ 	.word	index@(_Z12errDerivatesPfiS_iS_iS_iS_)
        /*0050*/ 	.word	0x0000000c


	//----- nvinfo : EIATTR_FRAME_SIZE
	.align		4
.L_14:
        /*0054*/ 	.byte	0x04, 0x11
        /*0056*/ 	.short	(.L_16 - .L_15)
	.align		4
.L_15:
        /*0058*/ 	.word	index@(_Z12errDerivatesPfiS_iS_iS_iS_)
        /*005c*/ 	.word	0x00000000


	//----- nvinfo : EIATTR_REGCOUNT
	.align		4
.L_16:
        /*0060*/ 	.byte	0x04, 0x2f
        /*0062*/ 	.short	(.L_18 - .L_17)
	.align		4
.L_17:
        /*0064*/ 	.word	index@(_Z16reduction_kernelPfS_)
        /*0068*/ 	.word	0x0000000a


	//----- nvinfo : EIATTR_FRAME_SIZE
	.align		4
.L_18:
        /*006c*/ 	.byte	0x04, 0x11
        /*006e*/ 	.short	(.L_20 - .L_19)
	.align		4
.L_19:
        /*0070*/ 	.word	index@(_Z16reduction_kernelPfS_)
        /*0074*/ 	.word	0x00000000


	//----- nvinfo : EIATTR_REGCOUNT
	.align		4
.L_20:
        /*0078*/ 	.byte	0x04, 0x2f
        /*007a*/ 	.short	(.L_22 - .L_21)
	.align		4
.L_21:
        /*007c*/ 	.word	index@(_Z13update_kernelPfS_iS_)
        /*0080*/ 	.word	0x0000000e


	//----- nvinfo : EIATTR_FRAME_SIZE
	.align		4
.L_22:
        /*0084*/ 	.byte	0x04, 0x11
        /*0086*/ 	.short	(.L_24 - .L_23)
	.align		4
.L_23:
        /*0088*/ 	.word	index@(_Z13update_kernelPfS_iS_)
        /*008c*/ 	.word	0x00000000


	//----- nvinfo : EIATTR_MIN_STACK_SIZE
	.align		4
.L_24:
        /*0090*/ 	.byte	0x04, 0x12
        /*0092*/ 	.short	(.L_26 - .L_25)
	.align		4
.L_25:
        /*0094*/ 	.word	index@(_Z13update_kernelPfS_iS_)
        /*0098*/ 	.word	0x00000000


	//----- nvinfo : EIATTR_MIN_STACK_SIZE
	.align		4
.L_26:
        /*009c*/ 	.byte	0x04, 0x12
        /*009e*/ 	.short	(.L_28 - .L_27)
	.align		4
.L_27:
        /*00a0*/ 	.word	index@(_Z16reduction_kernelPfS_)
        /*00a4*/ 	.word	0x00000000


	//----- nvinfo : EIATTR_MIN_STACK_SIZE
	.align		4
.L_28:
        /*00a8*/ 	.byte	0x04, 0x12
        /*00aa*/ 	.short	(.L_30 - .L_29)
	.align		4
.L_29:
        /*00ac*/ 	.word	index@(_Z12errDerivatesPfiS_iS_iS_iS_)
        /*00b0*/ 	.word	0x00000000


	//----- nvinfo : EIATTR_MIN_STACK_SIZE
	.align		4
.L_30:
        /*00b4*/ 	.byte	0x04, 0x12
        /*00b6*/ 	.short	(.L_32 - .L_31)
	.align		4
.L_31:
        /*00b8*/ 	.word	index@(_Z7delta_kPfS_iS_S_)
        /*00bc*/ 	.word	0x00000000


	//----- nvinfo : EIATTR_MIN_STACK_SIZE
	.align		4
.L_32:
        /*00c0*/ 	.byte	0x04, 0x12
        /*00c2*/ 	.short	(.L_34 - .L_33)
	.align		4
.L_33:
        /*00c4*/ 	.word	index@(_Z7delta_jPfS_S_)
        /*00c8*/ 	.word	0x00000008


	//----- nvinfo : EIATTR_MIN_STACK_SIZE
	.align		4
.L_34:
        /*00cc*/ 	.byte	0x04, 0x12
        /*00ce*/ 	.short	(.L_36 - .L_35)
	.align		4
.L_35:
        /*00d0*/ 	.word	index@(_Z13compute_layerPfiS_S_)
        /*00d4*/ 	.word	0x00000000
.L_36:


//--------------------- .nv.compat                --------------------------
	.section	.nv.compat,"",@"SHT_CUDA_COMPAT_INFO"
	.align	4
        /*0000*/ 	.byte	0x02, 0x09, 0x00, 0x00, 0x02, 0x02, 0x01, 0x00, 0x02, 0x05, 0x05, 0x00, 0x03, 0x07, 0x01, 0x01
        /*0010*/ 	.byte	0x02, 0x03, 0x00, 0x00, 0x02, 0x06, 0x01, 0x00, 0x04, 0x0b, 0x08, 0x00, 0x09, 0x00, 0x00, 0x00
        /*0020*/ 	.byte	0x00, 0x00, 0x00, 0x00


//--------------------- .nv.info._Z13update_kernelPfS_iS_ --------------------------
	.section	.nv.info._Z13update_kernelPfS_iS_,"",@"SHT_CUDA_INFO"
	.sectionflags	@""
	.align	4


	//----- nvinfo : EIATTR_CUDA_API_VERSION
	.align		4
        /*0000*/ 	.byte	0x04, 0x37
        /*0002*/ 	.short	(.L_38 - .L_37)
.L_37:
        /*0004*/ 	.word	0x00000082


	//----- nvinfo : EIATTR_KPARAM_INFO
	.align		4
.L_38:
        /*0008*/ 	.byte	0x04, 0x17
        /*000a*/ 	.short	(.L_40 - .L_39)
.L_39:
        /*000c*/ 	.word	0x00000000
        /*0010*/ 	.short	0x0003
        /*0012*/ 	.short	0x0018
        /*0014*/ 	.byte	0x00, 0xf5, 0x21, 0x00


	//----- nvinfo : EIATTR_KPARAM_INFO
	.align		4
.L_40:
        /*0018*/ 	.byte	0x04, 0x17
        /*001a*/ 	.short	(.L_42 - .L_41)
.L_41:
        /*001c*/ 	.word	0x00000000
        /*0020*/ 	.short	0x0002
        /*0022*/ 	.short	0x0010
        /*0024*/ 	.byte	0x00, 0xf0, 0x11, 0x00


	//----- nvinfo : EIATTR_KPARAM_INFO
	.align		4
.L_42:
        /*0028*/ 	.byte	0x04, 0x17
        /*002a*/ 	.short	(.L_44 - .L_43)
.L_43:
        /*002c*/ 	.word	0x00000000
        /*0030*/ 	.short	0x0001
        /*0032*/ 	.short	0x0008
        /*0034*/ 	.byte	0x00, 0xf5, 0x21, 0x00


	//----- nvinfo : EIATTR_KPARAM_INFO
	.align		4
.L_44:
        /*0038*/ 	.byte	0x04, 0x17
        /*003a*/ 	.short	(.L_46 - .L_45)
.L_45:
        /*003c*/ 	.word	0x00000000
        /*0040*/ 	.short	0x0000
        /*0042*/ 	.short	0x0000
        /*0044*/ 	.byte	0x00, 0xf5, 0x21, 0x00


	//----- nvinfo : EIATTR_SPARSE_MMA_MASK
	.align		4
.L_46:
        /*0048*/ 	.byte	0x03, 0x50
        /*004a*/ 	.short	0x0000


	//----- nvinfo : EIATTR_MAXREG_COUNT
	.align		4
        /*004c*/ 	.byte	0x03, 0x1b
        /*004e*/ 	.short	0x00ff


	//----- nvinfo : EIATTR_MERCURY_ISA_VERSION
	.align		4
        /*0050*/ 	.byte	0x03, 0x5f
        /*0052*/ 	.short	0x0101


	//----- nvinfo : EIATTR_VRC_CTA_INIT_COUNT
	.align		4
        /*0054*/ 	.byte	0x02, 0x4a
	.zero		1
	.zero		1


	//----- nvinfo : EIATTR_EXIT_INSTR_OFFSETS
	.align		4
        /*0058*/ 	.byte	0x04, 0x1c
        /*005a*/ 	.short	(.L_48 - .L_47)


	//   ....[0]....
.L_47:
        /*005c*/ 	.word	0x00000120


	//----- nvinfo : EIATTR_CBANK_PARAM_SIZE
	.align		4
.L_48:
        /*0060*/ 	.byte	0x03, 0x19
        /*0062*/ 	.short	0x0020


	//----- nvinfo : EIATTR_PARAM_CBANK
	.align		4
        /*0064*/ 	.byte	0x04, 0x0a
        /*0066*/ 	.short	(.L_50 - .L_49)
	.align		4
.L_49:
        /*0068*/ 	.word	index@(.nv.constant0._Z13update_kernelPfS_iS_)
        /*006c*/ 	.short	0x0380
        /*006e*/ 	.short	0x0020


	//----- nvinfo : EIATTR_SW_WAR
	.align		4
.L_50:
        /*0070*/ 	.byte	0x04, 0x36
        /*0072*/ 	.short	(.L_52 - .L_51)
.L_51:
        /*0074*/ 	.word	0x00000008
.L_52:


//--------------------- .nv.info._Z16reduction_kernelPfS_ --------------------------
	.section	.nv.info._Z16reduction_kernelPfS_,"",@"SHT_CUDA_INFO"
	.sectionflags	@""
	.align	4


	//----- nvinfo : EIATTR_CUDA_API_VERSION
	.align		4
        /*0000*/ 	.byte	0x04, 0x37
        /*0002*/ 	.short	(.L_54 - .L_53)
.L_53:
        /*0004*/ 	.word	0x00000082


	//----- nvinfo : EIATTR_KPARAM_INFO
	.align		4
.L_54:
        /*0008*/ 	.byte	0x04, 0x17
        /*000a*/ 	.short	(.L_56 - .L_55)
.L_55:
        /*000c*/ 	.word	0x00000000
        /*0010*/ 	.short	0x0001
        /*0012*/ 	.short	0x0008
        /*0014*/ 	.byte	0x00, 0xf5, 0x21, 0x00


	//----- nvinfo : EIATTR_KPARAM_INFO
	.align		4
.L_56:
        /*0018*/ 	.byte	0x04, 0x17
        /*001a*/ 	.short	(.L_58 - .L_57)
.L_57:
        /*001c*/ 	.word	0x00000000
        /*0020*/ 	.short	0x0000
        /*0022*/ 	.short	0x0000
        /*0024*/ 	.byte	0x00, 0xf5, 0x21, 0x00


	//----- nvinfo : EIATTR_SPARSE_MMA_MASK
	.align		4
.L_58:
        /*0028*/ 	.byte	0x03, 0x50
        /*002a*/ 	.short	0x0000


	//----- nvinfo : EIATTR_MAXREG_COUNT
	.align		4
        /*002c*/ 	.byte	0x03, 0x1b
        /*002e*/ 	.short	0x00ff


	//----- nvinfo : EIATTR_MERCURY_ISA_VERSION
	.align		4
        /*0030*/ 	.byte	0x03, 0x5f
        /*0032*/ 	.short	0x0101


	//----- nvinfo : EIATTR_VRC_CTA_INIT_COUNT
	.align		4
        /*0034*/ 	.byte	0x02, 0x4a
	.zero		1
	.zero		1


	//----- nvinfo : EIATTR_EXIT_INSTR_OFFSETS
	.align		4
        /*0038*/ 	.byte	0x04, 0x1c
        /*003a*/ 	.short	(.L_60 - .L_59)


	//   ....[0]....
.L_59:
        /*003c*/ 	.word	0x00000090


	//----- nvinfo : EIATTR_CBANK_PARAM_SIZE
	.align		4
.L_60:
        /*0040*/ 	.byte	0x03, 0x19
        /*0042*/ 	.short	0x0010


	//----- nvinfo : EIATTR_PARAM_CBANK
	.align		4
        /*0044*/ 	.byte	0x04, 0x0a
        /*0046*/ 	.short	(.L_62 - .L_61)
	.align		4
.L_61:
        /*0048*/ 	.word	index@(.nv.constant0._Z16reduction_kernelPfS_)
        /*004c*/ 	.short	0x0380
        /*004e*/ 	.short	0x0010


	//----- nvinfo : EIATTR_SW_WAR
	.align		4
.L_62:
        /*0050*/ 	.byte	0x04, 0x36
        /*0052*/ 	.short	(.L_64 - .L_63)
.L_63:
        /*0054*/ 	.word	0x00000008
.L_64:


//--------------------- .nv.info._Z12errDerivatesPfiS_iS_iS_iS_ --------------------------
	.section	.nv.info._Z12errDerivatesPfiS_iS_iS_iS_,"",@"SHT_CUDA_INFO"
	.sectionflags	@""
	.align	4


	//----- nvinfo : EIATTR_CUDA_API_VERSION
	.align		4
        /*0000*/ 	.byte	0x04, 0x37
        /*0002*/ 	.short	(.L_66 - .L_65)
.L_65:
        /*0004*/ 	.word	0x00000082


	//----- nvinfo : EIATTR_KPARAM_INFO
	.align		4
.L_66:
        /*0008*/ 	.byte	0x04, 0x17
        /*000a*/ 	.short	(.L_68 - .L_67)
.L_67:
        /*000c*/ 	.word	0x00000000
        /*0010*/ 	.short	0x0008
        /*0012*/ 	.short	0x0040
        /*0014*/ 	.byte	0x00, 0xf5, 0x21, 0x00


	//----- nvinfo : EIATTR_KPARAM_INFO
	.align		4
.L_68:
        /*0018*/ 	.byte	0x04, 0x17
        /*001a*/ 	.short	(.L_70 - .L_69)
.L_69:
        /*001c*/ 	.word	0x00000000
        /*0020*/ 	.short	0x0007
        /*0022*/ 	.short	0x0038
        /*0024*/ 	.byte	0x00, 0xf0, 0x11, 0x00


	//----- nvinfo : EIATTR_KPARAM_INFO
	.align		4
.L_70:
        /*0028*/ 	.byte	0x04, 0x17
        /*002a*/ 	.short	(.L_72 - .L_71)
.L_71:
        /*002c*/ 	.word	0x00000000
        /*0030*/ 	.short	0x0006
        /*0032*/ 	.short	0x0030
        /*0034*/ 	.byte	0x00, 0xf5, 0x21, 0x00


	//----- nvinfo : EIATTR_KPARAM_INFO
	.align		4
.L_72:
        /*0038*/ 	.byte	0x04, 0x17
        /*003a*/ 	.short	(.L_74 - .L_73)
.L_73:
        /*003c*/ 	.word	0x00000000
        /*0040*/ 	.short	0x0005
        /*0042*/ 	.short	0x0028
        /*0044*/ 	.byte	0x00, 0xf0, 0x11, 0x00


	//----- nvinfo : EIATTR_KPARAM_INFO
	.align		4
.L_74:
        /*0048*/ 	.byte	0x04, 0x17
        /*004a*/ 	.short	(.L_76 - .L_75)
.L_75:
        /*004c*/ 	.word	0x00000000
        /*0050*/ 	.short	0x0004
        /*0052*/ 	.short	0x0020
        /*0054*/ 	.byte	0x00, 0xf5, 0x21, 0x00


	//----- nvinfo : EIATTR_KPARAM_INFO
	.align		4
.L_76:
        /*0058*/ 	.byte	0x04, 0x17
        /*005a*/ 	.short	(.L_78 - .L_77)
.L_77:
        /*005c*/ 	.word	0x00000000
        /*0060*/ 	.short	0x0003
        /*0062*/ 	.short	0x0018
        /*0064*/ 	.byte	0x00, 0xf0, 0x11, 0x00


	//----- nvinfo : EIATTR_KPARAM_INFO
	.align		4
.L_78:
        /*0068*/ 	.byte	0x04, 0x17
        /*006a*/ 	.short	(.L_80 - .L_79)
.L_79:
        /*006c*/ 	.word	0x00000000
        /*0070*/ 	.short	0x0002
        /*0072*/ 	.short	0x0010
        /*0074*/ 	.byte	0x00, 0xf5, 0x21, 0x00


	//----- nvinfo : EIATTR_KPARAM_INFO
	.align		4
.L_80:
        /*0078*/ 	.byte	0x04, 0x17
        /*007a*/ 	.short	(.L_82 - .L_81)
.L_81:
        /*007c*/ 	.word	0x00000000
        /*0080*/ 	.short	0x0001
        /*0082*/ 	.short	0x0008
        /*0084*/ 	.byte	0x00, 0xf0, 0x11, 0x00


	//----- nvinfo : EIATTR_KPARAM_INFO
	.align		4
.L_82:
        /*0088*/ 	.byte	0x04, 0x17
        /*008a*/ 	.short	(.L_84 - .L_83)
.L_83:
        /*008c*/ 	.word	0x00000000
        /*0090*/ 	.short	0x0000
        /*0092*/ 	.short	0x0000
        /*0094*/ 	.byte	0x00, 0xf5, 0x21, 0x00


	//----- nvinfo : EIATTR_SPARSE_MMA_MASK
	.align		4
.L_84:
        /*0098*/ 	.byte	0x03, 0x50
        /*009a*/ 	.short	0x0000


	//----- nvinfo : EIATTR_MAXREG_COUNT
	.align		4
        /*009c*/ 	.byte	0x03, 0x1b
        /*009e*/ 	.short	0x00ff


	//----- nvinfo : EIATTR_MERCURY_ISA_VERSION
	.align		4
        /*00a0*/ 	.byte	0x03, 0x5f
        /*00a2*/ 	.short	0x0101


	//----- nvinfo : EIATTR_VRC_CTA_INIT_COUNT
	.align		4
        /*00a4*/ 	.byte	0x02, 0x4a
	.zero		1
	.zero		1


	//----- nvinfo : EIATTR_EXIT_INSTR_OFFSETS
	.align		4
        /*00a8*/ 	.byte	0x04, 0x1c
        /*00aa*/ 	.short	(.L_86 - .L_85)


	//   ....[0]....
.L_85:
        /*00ac*/ 	.word	0x000003e0


	//----- nvinfo : EIATTR_CRS_STACK_SIZE
	.align		4
.L_86:
        /*00b0*/ 	.byte	0x04, 0x1e
        /*00b2*/ 	.short	(.L_88 - .L_87)
.L_87:
        /*00b4*/ 	.word	0x00000000


	//----- nvinfo : EIATTR_CBANK_PARAM_SIZE
	.align		4
.L_88:
        /*00b8*/ 	.byte	0x03, 0x19
        /*00ba*/ 	.short	0x0048


	//----- nvinfo : EIATTR_PARAM_CBANK
	.align		4
        /*00bc*/ 	.byte	0x04, 0x0a
        /*00be*/ 	.short	(.L_90 - .L_89)
	.align		4
.L_89:
        /*00c0*/ 	.word	index@(.nv.constant0._Z12errDerivatesPfiS_iS_iS_iS_)
        /*00c4*/ 	.short	0x0380
        /*00c6*/ 	.short	0x0048


	//----- nvinfo : EIATTR_SW_WAR
	.align		4
.L_90:
        /*00c8*/ 	.byte	0x04, 0x36
        /*00ca*/ 	.short	(.L_92 - .L_91)
.L_91:
        /*00cc*/ 	.word	0x00000008
.L_92:


//--------------------- .nv.info._Z7delta_kPfS_iS_S_ --------------------------
	.section	.nv.info._Z7delta_kPfS_iS_S_,"",@"SHT_CUDA_INFO"
	.sectionflags	@""
	.align	4


	//----- nvinfo : EIATTR_CUDA_API_VERSION
	.align		4
        /*0000*/ 	.byte	0x04, 0x37
        /*0002*/ 	.short	(.L_94 - .L_93)
.L_93:
        /*0004*/ 	.word	0x00000082


	//----- nvinfo : EIATTR_KPARAM_INFO
	.align		4
.L_94:
        /*0008*/ 	.byte	0x04, 0x17
        /*000a*/ 	.short	(.L_96 - .L_95)
.L_95:
        /*000c*/ 	.word	0x00000000
        /*0010*/ 	.short	0x0004
        /*0012*/ 	.short	0x0020
        /*0014*/ 	.byte	0x00, 0xf5, 0x21, 0x00


	//----- nvinfo : EIATTR_KPARAM_INFO
	.align		4
.L_96:
        /*0018*/ 	.byte	0x04, 0x17
        /*001a*/ 	.short	(.L_98 - .L_97)
.L_97:
        /*001c*/ 	.word	0x00000000
        /*0020*/ 	.short	0x0003
        /*0022*/ 	.short	0x0018
        /*0024*/ 	.byte	0x00, 0xf5, 0x21, 0x00


	//----- nvinfo : EIATTR_KPARAM_INFO
	.align		4
.L_98:
        /*0028*/ 	.byte	0x04, 0x17
        /*002a*/ 	.short	(.L_100 - .L_99)
.L_99:
        /*002c*/ 	.word	0x00000000
        /*0030*/ 	.short	0x0002
        /*0032*/ 	.short	0x0010
        /*0034*/ 	.byte	0x00, 0xf0, 0x11, 0x00


	//----- nvinfo : EIATTR_KPARAM_INFO
	.align		4
.L_100:
        /*0038*/ 	.byte	0x04, 0x17
        /*003a*/ 	.short	(.L_102 - .L_101)
.L_101:
        /*003c*/ 	.word	0x00000000
        /*0040*/ 	.short	0x0001
        /*0042*/ 	.short	0x0008
        /*0044*/ 	.byte	0x00, 0xf5, 0x21, 0x00


	//----- nvinfo : EIATTR_KPARAM_INFO
	.align		4
.L_102:
        /*0048*/ 	.byte	0x04, 0x17
        /*004a*/ 	.short	(.L_104 - .L_103)
.L_103:
        /*004c*/ 	.word	0x00000000
        /*0050*/ 	.short	0x0000
        /*0052*/ 	.short	0x0000
        /*0054*/ 	.byte	0x00, 0xf5, 0x21, 0x00


	//----- nvinfo : EIATTR_SPARSE_MMA_MASK
	.align		4
.L_104:
        /*0058*/ 	.byte	0x03, 0x50
        /*005a*/ 	.short	0x0000


	//----- nvinfo : EIATTR_MAXREG_COUNT
	.align		4
        /*005c*/ 	.byte	0x03, 0x1b
        /*005e*/ 	.short	0x00ff


	//----- nvinfo : EIATTR_MERCURY_ISA_VERSION
	.align		4
        /*0060*/ 	.byte	0x03, 0x5f
        /*0062*/ 	.short	0x0101


	//----- nvinfo : EIATTR_VRC_CTA_INIT_COUNT
	.align		4
        /*0064*/ 	.byte	0x02, 0x4a
	.zero		1
	.zero		1


	//----- nvinfo : EIATTR_EXIT_INSTR_OFFSETS
	.align		4
        /*0068*/ 	.byte	0x04, 0x1c
        /*006a*/ 	.short	(.L_106 - .L_105)


	//   ....[0]....
.L_105:
        /*006c*/ 	.word	0x00000c90


	//----- nvinfo : EIATTR_CBANK_PARAM_SIZE
	.align		4
.L_106:
        /*0070*/ 	.byte	0x03, 0x19
        /*0072*/ 	.short	0x0028


	//----- nvinfo : EIATTR_PARAM_CBANK
	.align		4
        /*0074*/ 	.byte	0x04, 0x0a
        /*0076*/ 	.short	(.L_108 - .L_107)
	.align		4
.L_107:
        /*0078*/ 	.word	index@(.nv.constant0._Z7delta_kPfS_iS_S_)
        /*007c*/ 	.short	0x0380
        /*007e*/ 	.short	0x0028


	//----- nvinfo : EIATTR_SW_WAR
	.align		4
.L_108:
        /*0080*/ 	.byte	0x04, 0x36
        /*0082*/ 	.short	(.L_110 - .L_109)
.L_109:
        /*0084*/ 	.word	0x00000008
.L_110:


//--------------------- .nv.info._Z7delta_jPfS_S_ --------------------------
	.section	.nv.info._Z7delta_jPfS_S_,"",@"SHT_CUDA_INFO"
	.sectionflags	@""
	.align	4


	//----- nvinfo : EIATTR_CUDA_API_VERSION
	.align		4
        /*0000*/ 	.byte	0x04, 0x37
        /*0002*/ 	.short	(.L_112 - .L_111)
.L_111:
        /*0004*/ 	.word	0x00000082


	//----- nvinfo : EIATTR_KPARAM_INFO
	.align		4
.L_112:
        /*0008*/ 	.byte	0x04, 0x17
        /*000a*/ 	.short	(.L_114 - .L_113)
.L_113:
        /*000c*/ 	.word	0x00000000
        /*0010*/ 	.short	0x0002
        /*0012*/ 	.short	0x0010
        /*0014*/ 	.byte	0x00, 0xf5, 0x21, 0x00


	//----- nvinfo : EIATTR_KPARAM_INFO
	.align		4
.L_114:
        /*0018*/ 	.byte	0x04, 0x17
        /*001a*/ 	.short	(.L_116 - .L_115)
.L_115:
        /*001c*/ 	.word	0x00000000
        /*0020*/ 	.short	0x0001
        /*0022*/ 	.short	0x0008
        /*0024*/ 	.byte	0x00, 0xf5, 0x21, 0x00


	//----- nvinfo : EIATTR_KPARAM_INFO
	.align		4
.L_116:
        /*0028*/ 	.byte	0x04, 0x17
        /*002a*/ 	.short	(.L_118 - .L_117)
.L_117:
        /*002c*/ 	.word	0x00000000
        /*0030*/ 	.short	0x0000
        /*0032*/ 	.short	0x0000
        /*0034*/ 	.byte	0x00, 0xf5, 0x21, 0x00


	//----- nvinfo : EIATTR_SPARSE_MMA_MASK
	.align		4
.L_118:
        /*0038*/ 	.byte	0x03, 0x50
        /*003a*/ 	.short	0x0000


	//----- nvinfo : EIATTR_MAXREG_COUNT
	.align		4
        /*003c*/ 	.byte	0x03, 0x1b
        /*003e*/ 	.short	0x00ff


	//----- nvinfo : EIATTR_EXTERNS
	.align		4
        /*0040*/ 	.byte	0x04, 0x0f
        /*0042*/ 	.short	(.L_120 - .L_119)


	//   ....[0]....
	.align		4
.L_119:
        /*0044*/ 	.word	index@(vprintf)


	//----- nvinfo : EIATTR_MERCURY_ISA_VERSION
	.align		4
.L_120:
        /*0048*/ 	.byte	0x03, 0x5f
        /*004a*/ 	.short	0x0101


	//----- nvinfo : EIATTR_VRC_CTA_INIT_COUNT
	.align		4
        /*004c*/ 	.byte	0x02, 0x4a
	.zero		1
	.zero		1


	//----- nvinfo : EIATTR_SYSCALL_OFFSETS
	.align		4
        /*0050*/ 	.byte	0x04, 0x46
        /*0052*/ 	.short	(.L_122 - .L_121)


	//   ....[0]....
.L_121:
        /*0054*/ 	.word	0x000001d0


	//----- nvinfo : EIATTR_EXIT_INSTR_OFFSETS
	.align		4
.L_122:
        /*0058*/ 	.byte	0x04, 0x1c
        /*005a*/ 	.short	(.L_124 - .L_123)


	//   ....[0]....
.L_123:
        /*005c*/ 	.word	0x00000270


	//----- nvinfo : EIATTR_CBANK_PARAM_SIZE
	.align		4
.L_124:
        /*0060*/ 	.byte	0x03, 0x19
        /*0062*/ 	.short	0x0018


	//----- nvinfo : EIATTR_PARAM_CBANK
	.align		4
        /*0064*/ 	.byte	0x04, 0x0a
        /*0066*/ 	.short	(.L_126 - .L_125)
	.align		4
.L_125:
        /*0068*/ 	.word	index@(.nv.constant0._Z7delta_jPfS_S_)
        /*006c*/ 	.short	0x0380
        /*006e*/ 	.short	0x0018


	//----- nvinfo : EIATTR_SW_WAR
	.align		4
.L_126:
        /*0070*/ 	.byte	0x04, 0x36
        /*0072*/ 	.short	(.L_128 - .L_127)
.L_127:
        /*0074*/ 	.word	0x00000008
.L_128:


//--------------------- .nv.info._Z13compute_layerPfiS_S_ --------------------------
	.section	.nv.info._Z13compute_layerPfiS_S_,"",@"SHT_CUDA_INFO"
	.sectionflags	@""
	.align	4


	//----- nvinfo : EIATTR_CUDA_API_VERSION
	.align		4
        /*0000*/ 	.byte	0x04, 0x37
        /*0002*/ 	.short	(.L_130 - .L_129)
.L_129:
        /*0004*/ 	.word	0x00000082


	//----- nvinfo : EIATTR_KPARAM_INFO
	.align		4
.L_130:
        /*0008*/ 	.byte	0x04, 0x17
        /*000a*/ 	.short	(.L_132 - .L_131)
.L_131:
        /*000c*/ 	.word	0x00000000
        /*0010*/ 	.short	0x0003
        /*0012*/ 	.short	0x0018
        /*0014*/ 	.byte	0x00, 0xf5, 0x21, 0x00


	//----- nvinfo : EIATTR_KPARAM_INFO
	.align		4
.L_132:
        /*0018*/ 	.byte	0x04, 0x17
        /*001a*/ 	.short	(.L_134 - .L_133)
.L_133:
        /*001c*/ 	.word	0x00000000
        /*0020*/ 	.short	0x0002
        /*0022*/ 	.short	0x0010
        /*0024*/ 	.byte	0x00, 0xf5, 0x21, 0x00


	//----- nvinfo : EIATTR_KPARAM_INFO
	.align		4
.L_134:
        /*0028*/ 	.byte	0x04, 0x17
        /*002a*/ 	.short	(.L_136 - .L_135)
.L_135:
        /*002c*/ 	.word	0x00000000
        /*0030*/ 	.short	0x0001
        /*0032*/ 	.short	0x0008
        /*0034*/ 	.byte	0x00, 0xf0, 0x11, 0x00


	//----- nvinfo : EIATTR_KPARAM_INFO
	.align		4
.L_136:
        /*0038*/ 	.byte	0x04, 0x17
        /*003a*/ 	.short	(.L_138 - .L_137)
.L_137:
        /*003c*/ 	.word	0x00000000
        /*0040*/ 	.short	0x0000
        /*0042*/ 	.short	0x0000
        /*0044*/ 	.byte	0x00, 0xf5, 0x21, 0x00


	//----- nvinfo : EIATTR_SPARSE_MMA_MASK
	.align		4
.L_138:
        /*0048*/ 	.byte	0x03, 0x50
        /*004a*/ 	.short	0x0000


	//----- nvinfo : EIATTR_MAXREG_COUNT
	.align		4
        /*004c*/ 	.byte	0x03, 0x1b
        /*004e*/ 	.short	0x00ff


	//----- nvinfo : EIATTR_NUM_BARRIERS
	.align		4
        /*0050*/ 	.byte	0x02, 0x4c
        /*0052*/ 	.byte	0x01
	.zero		1


	//----- nvinfo : EIATTR_MERCURY_ISA_VERSION
	.align		4
        /*0054*/ 	.byte	0x03, 0x5f
        /*0056*/ 	.short	0x0101


	//----- nvinfo : EIATTR_VRC_CTA_INIT_COUNT
	.align		4
        /*0058*/ 	.byte	0x02, 0x4a
	.zero		1
	.zero		1


	//----- nvinfo : EIATTR_EXIT_INSTR_OFFSETS
	.align		4
        /*005c*/ 	.byte	0x04, 0x1c
        /*005e*/ 	.short	(.L_140 - .L_139)


	//   ....[0]....
.L_139:
        /*0060*/ 	.word	0x00000e10


	//----- nvinfo : EIATTR_CRS_STACK_SIZE
	.align		4
.L_140:
        /*0064*/ 	.byte	0x04, 0x1e
        /*0066*/ 	.short	(.L_142 - .L_141)
.L_141:
        /*0068*/ 	.word	0x00000000


	//----- nvinfo : EIATTR_CBANK_PARAM_SIZE
	.align		4
.L_142:
        /*006c*/ 	.byte	0x03, 0x19
        /*006e*/ 	.short	0x0020


	//----- nvinfo : EIATTR_PARAM_CBANK
	.align		4
        /*0070*/ 	.byte	0x04, 0x0a
        /*0072*/ 	.short	(.L_144 - .L_143)
	.align		4
.L_143:
        /*0074*/ 	.word	index@(.nv.constant0._Z13compute_layerPfiS_S_)
        /*0078*/ 	.short	0x0380
        /*007a*/ 	.short	0x0020


	//----- nvinfo : EIATTR_SW_WAR
	.align		4
.L_144:
        /*007c*/ 	.byte	0x04, 0x36
        /*007e*/ 	.short	(.L_146 - .L_145)
.L_145:
        /*0080*/ 	.word	0x00000008
.L_146:


//--------------------- .nv.callgraph             --------------------------
	.section	.nv.callgraph,"",@"SHT_CUDA_CALLGRAPH"
	.align	4
	.sectionentsize	8
	.align		4
        /*0000*/ 	.word	0x00000000
	.align		4
        /*0004*/ 	.word	0xffffffff
	.align		4
        /*0008*/ 	.word	index@(_Z7delta_jPfS_S_)
	.align		4
        /*000c*/ 	.word	index@(vprintf)
	.align		4
        /*0010*/ 	.word	0x00000000
	.align		4
        /*0014*/ 	.word	0xfffffffe
	.align		4
        /*0018*/ 	.word	0x00000000
	.align		4
        /*001c*/ 	.word	0xfffffffd
	.align		4
        /*0020*/ 	.word	0x00000000
	.align		4
        /*0024*/ 	.word	0xfffffffc


//--------------------- .nv.constant4             --------------------------
	.section	.nv.constant4,"a",@progbits
	.align	8
	.align		8
.nv.constant4:
        /*0000*/ 	.dword	$str
	.align		8
        /*0008*/ 	.dword	vprintf


//--------------------- .text._Z13update_kernelPfS_iS_ --------------------------
	.section	.text._Z13update_kernelPfS_iS_,"ax",@progbits
	.align	128
        .global         _Z13update_kernelPfS_iS_
        .type           _Z13update_kernelPfS_iS_,@function
        .size           _Z13update_kernelPfS_iS_,(.L_x_25 - _Z13update_kernelPfS_iS_)
        .other          _Z13update_kernelPfS_iS_,@"STO_CUDA_ENTRY STV_DEFAULT"
_Z13update_kernelPfS_iS_:
.text._Z13update_kernelPfS_iS_:
[----:B------:R-:W-:Y:S01]  /*0000*/  LDC R1, c[0x0][0x37c] ;  /* 0x0000df00ff017b82 */ /* 0x000fe20000000800 */
[----:B------:R-:W0:Y:S07]  /*0010*/  S2R R9, SR_TID.X ;  /* 0x0000000000097919 */ /* 0x000e2e0000002100 */
[----:B------:R-:W0:Y:S01]  /*0020*/  S2UR UR6, SR_CTAID.X ;  /* 0x00000000000679c3 */ /* 0x000e220000002500 */
[----:B------:R-:W1:Y:S07]  /*0030*/  LDCU.64 UR4, c[0x0][0x358] ;  /* 0x00006b00ff0477ac */ /* 0x000e6e0008000a00 */
[----:B------:R-:W0:Y:S08]  /*0040*/  LDC R0, c[0x0][0x360] ;  /* 0x0000d800ff007b82 */ /* 0x000e300000000800 */
[----:B------:R-:W2:Y:S08]  /*0050*/  LDC.64 R2, c[0x0][0x380] ;  /* 0x0000e000ff027b82 */ /* 0x000eb00000000a00 */
[----:B------:R-:W3:Y:S01]  /*0060*/  LDC.64 R4, c[0x0][0x398] ;  /* 0x0000e600ff047b82 */ /* 0x000ee20000000a00 */
[----:B0-----:R-:W-:-:S07]  /*0070*/  IMAD R9, R0, UR6, R9 ;  /* 0x0000000600097c24 */ /* 0x001fce000f8e0209 */
[----:B------:R-:W0:Y:S01]  /*0080*/  LDC.64 R6, c[0x0][0x388] ;  /* 0x0000e200ff067b82 */ /* 0x000e220000000a00 */
[----:B------:R-:W4:Y:S01]  /*0090*/  LDCU UR6, c[0x0][0x390] ;  /* 0x00007200ff0677ac */ /* 0x000f220008000800 */
[----:B--2---:R-:W-:-:S06]  /*00a0*/  IMAD.WIDE.U32 R2, R9, 0x4, R2 ;  /* 0x0000000409027825 */ /* 0x004fcc00078e0002 */
[----:B-1----:R-:W2:Y:S01]  /*00b0*/  LDG.E R2, desc[UR4][R2.64] ;  /* 0x0000000402027981 */ /* 0x002ea2000c1e1900 */
[----:B---3--:R-:W-:-:S06]  /*00c0*/  IMAD.WIDE.U32 R4, R9, 0x4, R4 ;  /* 0x0000000409047825 */ /* 0x008fcc00078e0004 */
[----:B------:R-:W2:Y:S01]  /*00d0*/  LDG.E R4, desc[UR4][R4.64] ;  /* 0x0000000404047981 */ /* 0x000ea2000c1e1900 */
[----:B----4-:R-:W-:Y:S01]  /*00e0*/  I2FP.F32.S32 R11, UR6 ;  /* 0x00000006000b7c45 */ /* 0x010fe20008201400 */
[----:B0-----:R-:W-:-:S04]  /*00f0*/  IMAD.WIDE.U32 R6, R9, 0x4, R6 ;  /* 0x0000000409067825 */ /* 0x001fc800078e0006 */
[----:B--2---:R-:W-:-:S05]  /*0100*/  FFMA R11, R11, R4, R2 ;  /* 0x000000040b0b7223 */ /* 0x004fca0000000002 */
[----:B------:R-:W-:Y:S01]  /*0110*/  STG.E desc[UR4][R6.64], R11 ;  /* 0x0000000b06007986 */ /* 0x000fe2000c101904 */
[----:B------:R-:W-:Y:S05]  /*0120*/  EXIT ;  /* 0x000000000000794d */ /* 0x000fea0003800000 */
.L_x_0:
[----:B------:R-:W-:-:S00]  /*0130*/  BRA `(.L_x_0) ;  /* 0xfffffffc00fc7947 */ /* 0x000fc0000383ffff */
[----:B------:R-:W-:-:S00]  /*0140*/  NOP ;  /* 0x0000000000007918 */ /* 0x000fc00000000000 */
        /* <DEDUP_REMOVED lines=11> */
.L_x_25:


//--------------------- .text._Z16reduction_kernelPfS_ --------------------------
	.section	.text._Z16reduction_kernelPfS_,"ax",@progbits
	.align	128
        .global         _Z16reduction_kernelPfS_
        .type           _Z16reduction_kernelPfS_,@function
        .size           _Z16reduction_kernelPfS_,(.L_x_26 - _Z16reduction_kernelPfS_)
        .other          _Z16reduction_kernelPfS_,@"STO_CUDA_ENTRY STV_DEFAULT"
_Z16reduction_kernelPfS_:
.text._Z16reduction_kernelPfS_:
[----:B------:R-:W-:Y:S01]  /*0000*/  LDC R1, c[0x0][0x37c] ;  /* 0x0000df00ff017b82 */ /* 0x000fe20000000800 */
[----:B------:R-:W0:Y:S07]  /*0010*/  S2R R7, SR_TID.X ;  /* 0x0000000000077919 */ /* 0x000e2e0000002100 */
[----:B------:R-:W0:Y:S01]  /*0020*/  LDC.64 R4, c[0x0][0x380] ;  /* 0x0000e000ff047b82 */ /* 0x000e220000000a00 */
[----:B------:R-:W1:Y:S07]  /*0030*/  LDCU.64 UR4, c[0x0][0x358] ;  /* 0x00006b00ff0477ac */ /* 0x000e6e0008000a00 */
[----:B------:R-:W2:Y:S01]  /*0040*/  LDC.64 R2, c[0x0][0x388] ;  /* 0x0000e200ff027b82 */ /* 0x000ea20000000a00 */
[----:B0-----:R-:W-:-:S06]  /*0050*/  IMAD.WIDE.U32 R4, R7, 0x4, R4 ;  /* 0x0000000407047825 */ /* 0x001fcc00078e0004 */
[----:B-1----:R-:W3:Y:S01]  /*0060*/  LDG.E R5, desc[UR4][R4.64] ;  /* 0x0000000404057981 */ /* 0x002ee2000c1e1900 */
[----:B--2---:R-:W-:-:S05]  /*0070*/  IMAD.WIDE.U32 R2, R7, 0x4, R2 ;  /* 0x0000000407027825 */ /* 0x004fca00078e0002 */
[----:B---3--:R-:W-:Y:S01]  /*0080*/  REDG.E.ADD.F32.FTZ.RN.STRONG.GPU desc[UR4][R2.64], R5 ;  /* 0x00000005020079a6 */ /* 0x008fe2000c12f304 */
[----:B------:R-:W-:Y:S05]  /*0090*/  EXIT ;  /* 0x000000000000794d */ /* 0x000fea0003800000 */
.L_x_1:
        /* <DEDUP_REMOVED lines=14> */
.L_x_26:


//--------------------- .text._Z12errDerivatesPfiS_iS_iS_iS_ --------------------------
	.section	.text._Z12errDerivatesPfiS_iS_iS_iS_,"ax",@progbits
	.align	128
        .global         _Z12errDerivatesPfiS_iS_iS_iS_
        .type           _Z12errDerivatesPfiS_iS_iS_iS_,@function
        .size           _Z12errDerivatesPfiS_iS_iS_iS_,(.L_x_27 - _Z12errDerivatesPfiS_iS_iS_iS_)
        .other          _Z12errDerivatesPfiS_iS_iS_iS_,@"STO_CUDA_ENTRY STV_DEFAULT"
_Z12errDerivatesPfiS_iS_iS_iS_:
.text._Z12errDerivatesPfiS_iS_iS_iS_:
[----:B------:R-:W-:Y:S01]  /*0000*/  LDC R1, c[0x0][0x37c] ;  /* 0x0000df00ff017b82 */ /* 0x000fe20000000800 */
[----:B------:R-:W0:Y:S07]  /*0010*/  S2R R0, SR_TID.X ;  /* 0x0000000000007919 */ /* 0x000e2e0000002100 */
[----:B------:R-:W1:Y:S01]  /*0020*/  LDC R3, c[0x0][0x3b8] ;  /* 0x0000ee00ff037b82 */ /* 0x000e620000000800 */
[----:B------:R-:W1:Y:S01]  /*0030*/  LDCU UR8, c[0x0][0x3a8] ;  /* 0x00007500ff0877ac */ /* 0x000e620008000800 */
[----:B------:R-:W-:Y:S01]  /*0040*/  BSSY.RECONVERGENT B0, `(.L_x_2) ;  /* 0x0000034000007945 */ /* 0x000fe20003800200 */
[----:B------:R-:W2:Y:S05]  /*0050*/  LDCU UR4, c[0x0][0x360] ;  /* 0x00006c00ff0477ac */ /* 0x000eaa0008000800 */
[----:B------:R-:W2:Y:S01]  /*0060*/  S2UR UR5, SR_CTAID.X ;  /* 0x00000000000579c3 */ /* 0x000ea20000002500 */
[----:B------:R-:W3:Y:S01]  /*0070*/  LDCU.64 UR6, c[0x0][0x358] ;  /* 0x00006b00ff0677ac */ /* 0x000ee20008000a00 */
[----:B-1----:R-:W-:-:S05]  /*0080*/  IMAD R9, R3, UR8, RZ ;  /* 0x0000000803097c24 */ /* 0x002fca000f8e02ff */
[----:B0-----:R-:W-:Y:S01]  /*0090*/  ISETP.GE.AND P0, PT, R0, R9, PT ;  /* 0x000000090000720c */ /* 0x001fe20003f06270 */
[----:B--2---:R-:W-:-:S12]  /*00a0*/  UIMAD UR4, UR5, UR4, URZ ;  /* 0x00000004050472a4 */ /* 0x004fd8000f8e02ff */
[----:B---3--:R-:W-:Y:S05]  /*00b0*/  @P0 BRA `(.L_x_3) ;  /* 0x0000000000940947 */ /* 0x008fea0003800000 */
[----:B------:R-:W-:-:S04]  /*00c0*/  IABS R7, R3 ;  /* 0x0000000300077213 */ /* 0x000fc80000000000 */
[----:B------:R-:W0:Y:S08]  /*00d0*/  I2F.RP R2, R7 ;  /* 0x0000000700027306 */ /* 0x000e300000209400 */
[----:B0-----:R-:W0:Y:S02]  /*00e0*/  MUFU.RCP R2, R2 ;  /* 0x0000000200027308 */ /* 0x001e240000001000 */
[----:B0-----:R-:W-:-:S06]  /*00f0*/  IADD3 R4, PT, PT, R2, 0xffffffe, RZ ;  /* 0x0ffffffe02047810 */ /* 0x001fcc0007ffe0ff */
[----:B------:R0:W1:Y:S02]  /*0100*/  F2I.FTZ.U32.TRUNC.NTZ R5, R4 ;  /* 0x0000000400057305 */ /* 0x000064000021f000 */
[----:B0-----:R-:W-:Y:S02]  /*0110*/  HFMA2 R4, -RZ, RZ, 0, 0 ;  /* 0x00000000ff047431 */ /* 0x001fe400000001ff */
[----:B-1----:R-:W-:-:S04]  /*0120*/  IMAD.MOV R6, RZ, RZ, -R5 ;  /* 0x000000ffff067224 */ /* 0x002fc800078e0a05 */
[----:B------:R-:W-:Y:S01]  /*0130*/  IMAD R9, R6, R7, RZ ;  /* 0x0000000706097224 */ /* 0x000fe200078e02ff */
[----:B------:R-:W-:-:S03]  /*0140*/  IABS R6, R0 ;  /* 0x0000000000067213 */ /* 0x000fc60000000000 */
[----:B------:R-:W-:-:S06]  /*0150*/  IMAD.HI.U32 R5, R5, R9, R4 ;  /* 0x0000000905057227 */ /* 0x000fcc00078e0004 */
[----:B------:R-:W-:-:S04]  /*0160*/  IMAD.HI.U32 R5, R5, R6, RZ ;  /* 0x0000000605057227 */ /* 0x000fc800078e00ff */
[----:B------:R-:W-:-:S04]  /*0170*/  IMAD.MOV R2, RZ, RZ, -R5 ;  /* 0x000000ffff027224 */ /* 0x000fc800078e0a05 */
[----:B------:R-:W-:-:S05]  /*0180*/  IMAD R2, R7, R2, R6 ;  /* 0x0000000207027224 */ /* 0x000fca00078e0206 */
[----:B------:R-:W-:-:S13]  /*0190*/  ISETP.GT.U32.AND P2, PT, R7, R2, PT ;  /* 0x000000020700720c */ /* 0x000fda0003f44070 */
[-C--:B------:R-:W-:Y:S01]  /*01a0*/  @!P2 IADD3 R2, PT, PT, R2, -R7.reuse, RZ ;  /* 0x800000070202a210 */ /* 0x080fe20007ffe0ff */
[----:B------:R-:W-:Y:S01]  /*01b0*/  @!P2 VIADD R5, R5, 0x1 ;  /* 0x000000010505a836 */ /* 0x000fe20000000000 */
[----:B------:R-:W-:Y:S02]  /*01c0*/  ISETP.NE.AND P2, PT, R3, RZ, PT ;  /* 0x000000ff0300720c */ /* 0x000fe40003f45270 */
[----:B------:R-:W-:Y:S02]  /*01d0*/  ISETP.GE.U32.AND P0, PT, R2, R7, PT ;  /* 0x000000070200720c */ /* 0x000fe40003f06070 */
[----:B------:R-:W-:Y:S01]  /*01e0*/  LOP3.LUT R2, R0, R3, RZ, 0x3c, !PT ;  /* 0x0000000300027212 */ /* 0x000fe200078e3cff */
[----:B------:R-:W0:Y:S03]  /*01f0*/  LDC.64 R6, c[0x0][0x3a0] ;  /* 0x0000e800ff067b82 */ /* 0x000e260000000a00 */
[----:B------:R-:W-:-:S07]  /*0200*/  ISETP.GE.AND P1, PT, R2, RZ, PT ;  /* 0x000000ff0200720c */ /* 0x000fce0003f26270 */
[----:B------:R-:W-:-:S05]  /*0210*/  @P0 IADD3 R5, PT, PT, R5, 0x1, RZ ;  /* 0x0000000105050810 */ /* 0x000fca0007ffe0ff */
[----:B------:R-:W-:Y:S02]  /*0220*/  IMAD.MOV.U32 R2, RZ, RZ, R5 ;  /* 0x000000ffff027224 */ /* 0x000fe400078e0005 */
[----:B------:R-:W1:Y:S03]  /*0230*/  LDC.64 R4, c[0x0][0x390] ;  /* 0x0000e400ff047b82 */ /* 0x000e660000000a00 */
[----:B------:R-:W-:Y:S02]  /*0240*/  @!P1 IADD3 R2, PT, PT, -R2, RZ, RZ ;  /* 0x000000ff02029210 */ /* 0x000fe40007ffe1ff */
[----:B------:R-:W-:-:S04]  /*0250*/  @!P2 LOP3.LUT R2, RZ, R3, RZ, 0x33, !PT ;  /* 0x00000003ff02a212 */ /* 0x000fc800078e33ff */
[----:B------:R-:W-:Y:S01]  /*0260*/  I2FP.F32.S32 R8, R2 ;  /* 0x0000000200087245 */ /* 0x000fe20000201400 */
[----:B------:R-:W-:-:S04]  /*0270*/  IMAD.MOV R2, RZ, RZ, -R2 ;  /* 0x000000ffff027224 */ /* 0x000fc800078e0a02 */
[----:B------:R-:W-:Y:S01]  /*0280*/  IMAD R3, R3, R2, R0 ;  /* 0x0000000203037224 */ /* 0x000fe200078e0200 */
[----:B------:R-:W2:Y:S04]  /*0290*/  F2I.TRUNC.NTZ R8, R8 ;  /* 0x0000000800087305 */ /* 0x000ea8000020f100 */
[----:B------:R-:W-:-:S05]  /*02a0*/  IADD3 R3, PT, PT, R3, UR4, RZ ;  /* 0x0000000403037c10 */ /* 0x000fca000fffe0ff */
[----:B-1----:R-:W-:-:S04]  /*02b0*/  IMAD.WIDE.U32 R2, R3, 0x4, R4 ;  /* 0x0000000403027825 */ /* 0x002fc800078e0004 */
[----:B--2---:R-:W-:-:S04]  /*02c0*/  VIADD R9, R8, UR4 ;  /* 0x0000000408097c36 */ /* 0x004fc80008000000 */
[----:B0-----:R-:W-:Y:S02]  /*02d0*/  IMAD.WIDE R4, R9, 0x4, R6 ;  /* 0x0000000409047825 */ /* 0x001fe400078e0206 */
[----:B------:R1:W5:Y:S04]  /*02e0*/  LDG.E R6, desc[UR6][R2.64] ;  /* 0x0000000602067981 */ /* 0x000368000c1e1900 */
[----:B------:R1:W5:Y:S01]  /*02f0*/  LDG.E R7, desc[UR6][R4.64] ;  /* 0x0000000604077981 */ /* 0x000362000c1e1900 */
[----:B------:R-:W-:Y:S05]  /*0300*/  BRA `(.L_x_4) ;  /* 0x00000000001c7947 */ /* 0x000fea0003800000 */
.L_x_3:
[----:B------:R-:W0:Y:S01]  /*0310*/  LDC.64 R6, c[0x0][0x3b0] ;  /* 0x0000ec00ff067b82 */ /* 0x000e220000000a00 */
[----:B------:R-:W-:-:S05]  /*0320*/  IADD3 R2, PT, PT, -R9, R0, RZ ;  /* 0x0000000009027210 */ /* 0x000fca0007ffe1ff */
[----:B------:R-:W-:Y:S02]  /*0330*/  IMAD R3, R3, UR5, R2 ;  /* 0x0000000503037c24 */ /* 0x000fe4000f8e0202 */
[----:B------:R-:W1:Y:S02]  /*0340*/  LDC.64 R4, c[0x0][0x380] ;  /* 0x0000e000ff047b82 */ /* 0x000e640000000a00 */
[----:B0-----:R-:W-:-:S05]  /*0350*/  IMAD.WIDE R2, R3, 0x4, R6 ;  /* 0x0000000403027825 */ /* 0x001fca00078e0206 */
[----:B------:R0:W5:Y:S04]  /*0360*/  LDG.E R7, desc[UR6][R2.64] ;  /* 0x0000000602077981 */ /* 0x000168000c1e1900 */
[----:B-1----:R0:W5:Y:S02]  /*0370*/  LDG.E R6, desc[UR6][R4.64] ;  /* 0x0000000604067981 */ /* 0x002164000c1e1900 */
.L_x_4:
[----:B------:R-:W-:Y:S05]  /*0380*/  BSYNC.RECONVERGENT B0 ;  /* 0x0000000000007941 */ /* 0x000fea0003800200 */
.L_x_2:
[----:B01----:R-:W0:Y:S01]  /*0390*/  LDC.64 R2, c[0x0][0x3c0] ;  /* 0x0000f000ff027b82 */ /* 0x003e220000000a00 */
[----:B------:R-:W-:Y:S01]  /*03a0*/  IADD3 R5, PT, PT, R0, UR4, RZ ;  /* 0x0000000400057c10 */ /* 0x000fe2000fffe0ff */
[----:B-----5:R-:W-:-:S04]  /*03b0*/  FMUL R7, R7, R6 ;  /* 0x0000000607077220 */ /* 0x020fc80000400000 */
[----:B0-----:R-:W-:-:S05]  /*03c0*/  IMAD.WIDE.U32 R2, R5, 0x4, R2 ;  /* 0x0000000405027825 */ /* 0x001fca00078e0002 */
[----:B------:R-:W-:Y:S01]  /*03d0*/  STG.E desc[UR6][R2.64], R7 ;  /* 0x0000000702007986 */ /* 0x000fe2000c101906 */
[----:B------:R-:W-:Y:S05]  /*03e0*/  EXIT ;  /* 0x000000000000794d */ /* 0x000fea0003800000 */
.L_x_5:
        /* <DEDUP_REMOVED lines=9> */
.L_x_27:


//--------------------- .text._Z7delta_kPfS_iS_S_ --------------------------
	.section	.text._Z7delta_kPfS_iS_S_,"ax",@progbits
	.align	128
        .global         _Z7delta_kPfS_iS_S_
        .type           _Z7delta_kPfS_iS_S_,@function
        .size           _Z7delta_kPfS_iS_S_,(.L_x_28 - _Z7delta_kPfS_iS_S_)
        .other          _Z7delta_kPfS_iS_S_,@"STO_CUDA_ENTRY STV_DEFAULT"
_Z7delta_kPfS_iS_S_:
.text._Z7delta_kPfS_iS_S_:
[----:B------:R-:W-:Y:S01]  /*0000*/  LDC R1, c[0x0][0x37c] ;  /* 0x0000df00ff017b82 */ /* 0x000fe20000000800 */
[----:B------:R-:W0:Y:S01]  /*0010*/  LDCU UR6, c[0x0][0x390] ;  /* 0x00007200ff0677ac */ /* 0x000e220008000800 */
[----:B------:R-:W1:Y:S06]  /*0020*/  S2R R0, SR_TID.X ;  /* 0x0000000000007919 */ /* 0x000e6c0000002100 */
[----:B------:R-:W2:Y:S01]  /*0030*/  S2UR UR12, SR_CTAID.X ;  /* 0x00000000000c79c3 */ /* 0x000ea20000002500 */
[----:B------:R-:W-:Y:S01]  /*0040*/  HFMA2 R14, -RZ, RZ, 0, 0 ;  /* 0x00000000ff0e7431 */ /* 0x000fe200000001ff */
[----:B------:R-:W3:Y:S01]  /*0050*/  LDCU.64 UR10, c[0x0][0x358] ;  /* 0x00006b00ff0a77ac */ /* 0x000ee20008000a00 */
[----:B0-----:R-:W-:-:S09]  /*0060*/  UISETP.GE.AND UP0, UPT, UR6, 0x1, UPT ;  /* 0x000000010600788c */ /* 0x001fd2000bf06270 */
[----:B---3--:R-:W-:Y:S05]  /*0070*/  BRA.U !UP0, `(.L_x_6) ;  /* 0x0000000908d87547 */ /* 0x008fea000b800000 */
[----:B------:R-:W-:Y:S02]  /*0080*/  UISETP.GE.U32.AND UP1, UPT, UR6, 0x10, UPT ;  /* 0x000000100600788c */ /* 0x000fe4000bf26070 */
[----:B-1----:R-:W-:Y:S01]  /*0090*/  IMAD R6, R0, UR6, RZ ;  /* 0x0000000600067c24 */ /* 0x002fe2000f8e02ff */
[----:B------:R-:W-:Y:S01]  /*00a0*/  ULOP3.LUT UR8, UR6, 0xf, URZ, 0xc0, !UPT ;  /* 0x0000000f06087892 */ /* 0x000fe2000f8ec0ff */
[----:B------:R-:W-:Y:S01]  /*00b0*/  MOV R14, RZ ;  /* 0x000000ff000e7202 */ /* 0x000fe20000000f00 */
[----:B--2---:R-:W-:Y:S01]  /*00c0*/  UIMAD UR7, UR12, UR6, URZ ;  /* 0x000000060c0772a4 */ /* 0x004fe2000f8e02ff */
[----:B------:R-:W-:Y:S01]  /*00d0*/  MOV R7, RZ ;  /* 0x000000ff00077202 */ /* 0x000fe20000000f00 */
[----:B------:R-:W-:Y:S02]  /*00e0*/  UISETP.NE.AND UP0, UPT, UR8, URZ, UPT ;  /* 0x000000ff0800728c */ /* 0x000fe4000bf05270 */
[----:B------:R-:W-:Y:S09]  /*00f0*/  BRA.U !UP1, `(.L_x_7) ;  /* 0x0000000509147547 */ /* 0x000ff2000b800000 */
[----:B------:R-:W0:Y:S01]  /*0100*/  LDC.64 R2, c[0x0][0x398] ;  /* 0x0000e600ff027b82 */ /* 0x000e220000000a00 */
[----:B------:R-:W1:Y:S01]  /*0110*/  LDCU.64 UR4, c[0x0][0x388] ;  /* 0x00007100ff0477ac */ /* 0x000e620008000a00 */
[----:B------:R-:W-:Y:S01]  /*0120*/  MOV R14, RZ ;  /* 0x000000ff000e7202 */ /* 0x000fe20000000f00 */
[----:B------:R-:W-:-:S06]  /*0130*/  ULOP3.LUT UR9, UR6, 0x7ffffff0, URZ, 0xc0, !UPT ;  /* 0x7ffffff006097892 */ /* 0x000fcc000f8ec0ff */
[----:B------:R-:W-:Y:S01]  /*0140*/  MOV R7, UR9 ;  /* 0x0000000900077c02 */ /* 0x000fe20008000f00 */
[----:B-1----:R-:W-:-:S04]  /*0150*/  UIMAD.WIDE.U32 UR4, UR7, 0x4, UR4 ;  /* 0x00000004070478a5 */ /* 0x002fc8000f8e0004 */
[----:B------:R-:W-:Y:S01]  /*0160*/  UIADD3 UR13, UP1, UPT, UR4, 0x20, URZ ;  /* 0x00000020040d7890 */ /* 0x000fe2000ff3e0ff */
[----:B0-----:R-:W-:-:S03]  /*0170*/  IMAD.WIDE.U32 R2, R6, 0x4, R2 ;  /* 0x0000000406027825 */ /* 0x001fc600078e0002 */
[----:B------:R-:W-:Y:S01]  /*0180*/  UIADD3.X UR4, UPT, UPT, URZ, UR5, URZ, UP1, !UPT ;  /* 0x00000005ff047290 */ /* 0x000fe20008ffe4ff */
[----:B------:R-:W-:Y:S01]  /*0190*/  IADD3 R2, P0, PT, R2, 0x20, RZ ;  /* 0x0000002002027810 */ /* 0x000fe20007f1e0ff */
[----:B------:R-:W-:Y:S01]  /*01a0*/  UIADD3 UR5, UPT, UPT, -UR9, URZ, URZ ;  /* 0x000000ff09057290 */ /* 0x000fe2000fffe1ff */
[----:B------:R-:W-:Y:S02]  /*01b0*/  MOV R4, UR13 ;  /* 0x0000000d00047c02 */ /* 0x000fe40008000f00 */
[----:B------:R-:W-:Y:S02]  /*01c0*/  IADD3.X R3, PT, PT, RZ, R3, RZ, P0, !PT ;  /* 0x00000003ff037210 */ /* 0x000fe400007fe4ff */
[----:B------:R-:W-:-:S07]  /*01d0*/  MOV R5, UR4 ;  /* 0x0000000400057c02 */ /* 0x000fce0008000f00 */
.L_x_8:
[----:B------:R-:W2:Y:S04]  /*01e0*/  LDG.E R15, desc[UR10][R2.64+-0x20] ;  /* 0xffffe00a020f7981 */ /* 0x000ea8000c1e1900 */
[----:B------:R-:W2:Y:S04]  /*01f0*/  LDG.E R16, desc[UR10][R4.64+-0x20] ;  /* 0xffffe00a04107981 */ /* 0x000ea8000c1e1900 */
[----:B------:R-:W3:Y:S04]  /*0200*/  LDG.E R24, desc[UR10][R2.64+-0x1c] ;  /* 0xffffe40a02187981 */ /* 0x000ee8000c1e1900 */
[----:B------:R-:W3:Y:S04]  /*0210*/  LDG.E R25, desc[UR10][R4.64+-0x1c] ;  /* 0xffffe40a04197981 */ /* 0x000ee8000c1e1900 */
[----:B------:R-:W4:Y:S04]  /*0220*/  LDG.E R19, desc[UR10][R2.64+-0x18] ;  /* 0xffffe80a02137981 */ /* 0x000f28000c1e1900 */
[----:B------:R-:W4:Y:S04]  /*0230*/  LDG.E R18, desc[UR10][R4.64+-0x18] ;  /* 0xffffe80a04127981 */ /* 0x000f28000c1e1900 */
[----:B------:R-:W5:Y:S04]  /*0240*/  LDG.E R20, desc[UR10][R2.64+-0x14] ;  /* 0xffffec0a02147981 */ /* 0x000f68000c1e1900 */
        /* <DEDUP_REMOVED lines=9> */
[----:B------:R-:W5:Y:S01]  /*02e0*/  LDG.E R17, desc[UR10][R4.64] ;  /* 0x0000000a04117981 */ /* 0x000f62000c1e1900 */
[----:B--2---:R-:W-:-:S03]  /*02f0*/  FFMA R15, R15, R16, R14 ;  /* 0x000000100f0f7223 */ /* 0x004fc6000000000e */
[----:B------:R-:W2:Y:S04]  /*0300*/  LDG.E R16, desc[UR10][R2.64] ;  /* 0x0000000a02107981 */ /* 0x000ea8000c1e1900 */
[----:B------:R-:W2:Y:S01]  /*0310*/  LDG.E R14, desc[UR10][R2.64+0x4] ;  /* 0x0000040a020e7981 */ /* 0x000ea2000c1e1900 */
[----:B---3--:R-:W-:-:S03]  /*0320*/  FFMA R24, R24, R25, R15 ;  /* 0x0000001918187223 */ /* 0x008fc6000000000f */
[----:B------:R-:W3:Y:S01]  /*0330*/  LDG.E R15, desc[UR10][R4.64+0x4] ;  /* 0x0000040a040f7981 */ /* 0x000ee2000c1e1900 */
[----:B----4-:R-:W-:-:S03]  /*0340*/  FFMA R25, R19, R18, R24 ;  /* 0x0000001213197223 */ /* 0x010fc60000000018 */
[----:B------:R-:W4:Y:S04]  /*0350*/  LDG.E R18, desc[UR10][R2.64+0x8] ;  /* 0x0000080a02127981 */ /* 0x000f28000c1e1900 */
[----:B------:R-:W4:Y:S01]  /*0360*/  LDG.E R19, desc[UR10][R4.64+0x8] ;  /* 0x0000080a04137981 */ /* 0x000f22000c1e1900 */
[----:B-----5:R-:W-:-:S03]  /*0370*/  FFMA R25, R20, R21, R25 ;  /* 0x0000001514197223 */ /* 0x020fc60000000019 */
[----:B------:R-:W5:Y:S04]  /*0380*/  LDG.E R20, desc[UR10][R2.64+0xc] ;  /* 0x00000c0a02147981 */ /* 0x000f68000c1e1900 */
[----:B------:R-:W5:Y:S01]  /*0390*/  LDG.E R21, desc[UR10][R4.64+0xc] ;  /* 0x00000c0a04157981 */ /* 0x000f62000c1e1900 */
[----:B------:R-:W-:-:S03]  /*03a0*/  FFMA R25, R22, R23, R25 ;  /* 0x0000001716197223 */ /* 0x000fc60000000019 */
[----:B------:R-:W5:Y:S04]  /*03b0*/  LDG.E R22, desc[UR10][R2.64+0x10] ;  /* 0x0000100a02167981 */ /* 0x000f68000c1e1900 */
[----:B------:R-:W5:Y:S01]  /*03c0*/  LDG.E R23, desc[UR10][R4.64+0x10] ;  /* 0x0000100a04177981 */ /* 0x000f62000c1e1900 */
[----:B------:R-:W-:-:S03]  /*03d0*/  FFMA R26, R12, R13, R25 ;  /* 0x0000000d0c1a7223 */ /* 0x000fc60000000019 */
[----:B------:R-:W5:Y:S04]  /*03e0*/  LDG.E R24, desc[UR10][R2.64+0x14] ;  /* 0x0000140a02187981 */ /* 0x000f68000c1e1900 */
[----:B------:R-:W5:Y:S04]  /*03f0*/  LDG.E R25, desc[UR10][R4.64+0x14] ;  /* 0x0000140a04197981 */ /* 0x000f68000c1e1900 */
[----:B------:R-:W5:Y:S01]  /*0400*/  LDG.E R13, desc[UR10][R2.64+0x18] ;  /* 0x0000180a020d7981 */ /* 0x000f62000c1e1900 */
[----:B------:R-:W-:-:S03]  /*0410*/  FFMA R27, R11, R8, R26 ;  /* 0x000000080b1b7223 */ /* 0x000fc6000000001a */
[----:B------:R-:W5:Y:S04]  /*0420*/  LDG.E R12, desc[UR10][R4.64+0x18] ;  /* 0x0000180a040c7981 */ /* 0x000f68000c1e1900 */
[----:B------:R0:W5:Y:S04]  /*0430*/  LDG.E R8, desc[UR10][R2.64+0x1c] ;  /* 0x00001c0a02087981 */ /* 0x000168000c1e1900 */
[----:B------:R1:W5:Y:S01]  /*0440*/  LDG.E R11, desc[UR10][R4.64+0x1c] ;  /* 0x00001c0a040b7981 */ /* 0x000362000c1e1900 */
[----:B------:R-:W-:Y:S01]  /*0450*/  FFMA R9, R10, R9, R27 ;  /* 0x000000090a097223 */ /* 0x000fe2000000001b */
[----:B------:R-:W-:-:S04]  /*0460*/  UIADD3 UR5, UPT, UPT, UR5, 0x10, URZ ;  /* 0x0000001005057890 */ /* 0x000fc8000fffe0ff */
[----:B------:R-:W-:Y:S01]  /*0470*/  UISETP.NE.AND UP1, UPT, UR5, URZ, UPT ;  /* 0x000000ff0500728c */ /* 0x000fe2000bf25270 */
[----:B0-----:R-:W-:Y:S02]  /*0480*/  IADD3 R2, P0, PT, R2, 0x40, RZ ;  /* 0x0000004002027810 */ /* 0x001fe40007f1e0ff */
[----:B-1----:R-:W-:Y:S02]  /*0490*/  IADD3 R4, P1, PT, R4, 0x40, RZ ;  /* 0x0000004004047810 */ /* 0x002fe40007f3e0ff */
[----:B------:R-:W-:Y:S02]  /*04a0*/  IADD3.X R3, PT, PT, RZ, R3, RZ, P0, !PT ;  /* 0x00000003ff037210 */ /* 0x000fe400007fe4ff */
[----:B------:R-:W-:Y:S01]  /*04b0*/  IADD3.X R5, PT, PT, RZ, R5, RZ, P1, !PT ;  /* 0x00000005ff057210 */ /* 0x000fe20000ffe4ff */
[----:B--2---:R-:W-:-:S04]  /*04c0*/  FFMA R9, R16, R17, R9 ;  /* 0x0000001110097223 */ /* 0x004fc80000000009 */
[----:B---3--:R-:W-:-:S04]  /*04d0*/  FFMA R9, R14, R15, R9 ;  /* 0x0000000f0e097223 */ /* 0x008fc80000000009 */
[----:B----4-:R-:W-:-:S04]  /*04e0*/  FFMA R9, R18, R19, R9 ;  /* 0x0000001312097223 */ /* 0x010fc80000000009 */
[----:B-----5:R-:W-:-:S04]  /*04f0*/  FFMA R9, R20, R21, R9 ;  /* 0x0000001514097223 */ /* 0x020fc80000000009 */
[----:B------:R-:W-:-:S04]  /*0500*/  FFMA R9, R22, R23, R9 ;  /* 0x0000001716097223 */ /* 0x000fc80000000009 */
[----:B------:R-:W-:-:S04]  /*0510*/  FFMA R24, R24, R25, R9 ;  /* 0x0000001918187223 */ /* 0x000fc80000000009 */
[----:B------:R-:W-:-:S04]  /*0520*/  FFMA R13, R13, R12, R24 ;  /* 0x0000000c0d0d7223 */ /* 0x000fc80000000018 */
[----:B------:R-:W-:Y:S01]  /*0530*/  FFMA R14, R8, R11, R13 ;  /* 0x0000000b080e7223 */ /* 0x000fe2000000000d */
[----:B------:R-:W-:Y:S06]  /*0540*/  BRA.U UP1, `(.L_x_8) ;  /* 0xfffffffd01247547 */ /* 0x000fec000b83ffff */
.L_x_7:
[----:B------:R-:W-:Y:S05]  /*0550*/  BRA.U !UP0, `(.L_x_6) ;  /* 0x0000000508a07547 */ /* 0x000fea000b800000 */
[----:B------:R-:W-:Y:S02]  /*0560*/  UISETP.GE.U32.AND UP0, UPT, UR8, 0x8, UPT ;  /* 0x000000080800788c */ /* 0x000fe4000bf06070 */
[----:B------:R-:W-:-:S04]  /*0570*/  ULOP3.LUT UR5, UR6, 0x7, URZ, 0xc0, !UPT ;  /* 0x0000000706057892 */ /* 0x000fc8000f8ec0ff */
[----:B------:R-:W-:-:S03]  /*0580*/  UISETP.NE.AND UP1, UPT, UR5, URZ, UPT ;  /* 0x000000ff0500728c */ /* 0x000fc6000bf25270 */
[----:B------:R-:W-:Y:S08]  /*0590*/  BRA.U !UP0, `(.L_x_9) ;  /* 0x0000000108a47547 */ /* 0x000ff0000b800000 */
[----:B------:R-:W0:Y:S01]  /*05a0*/  LDC.64 R10, c[0x0][0x398] ;  /* 0x0000e600ff0a7b82 */ /* 0x000e220000000a00 */
[----:B------:R-:W1:Y:S01]  /*05b0*/  LDCU.64 UR8, c[0x0][0x398] ;  /* 0x00007300ff0877ac */ /* 0x000e620008000a00 */
[CC--:B------:R-:W-:Y:S02]  /*05c0*/  IADD3 R5, PT, PT, R6.reuse, R7.reuse, RZ ;  /* 0x0000000706057210 */ /* 0x0c0fe40007ffe0ff */
[C---:B------:R-:W-:Y:S02]  /*05d0*/  IADD3 R12, P1, PT, R7.reuse, UR7, RZ ;  /* 0x00000007070c7c10 */ /* 0x040fe4000ff3e0ff */
[----:B------:R-:W-:Y:S02]  /*05e0*/  IADD3 R16, P0, PT, R6, R7, RZ ;  /* 0x0000000706107210 */ /* 0x000fe40007f1e0ff */
[----:B------:R-:W2:Y:S01]  /*05f0*/  LDC.64 R2, c[0x0][0x388] ;  /* 0x0000e200ff027b82 */ /* 0x000ea20000000a00 */
[----:B------:R-:W-:Y:S02]  /*0600*/  IADD3 R13, PT, PT, R7, UR7, RZ ;  /* 0x00000007070d7c10 */ /* 0x000fe4000fffe0ff */
[----:B------:R-:W-:-:S02]  /*0610*/  IADD3.X R15, PT, PT, RZ, RZ, RZ, P1, !PT ;  /* 0x000000ffff0f7210 */ /* 0x000fc40000ffe4ff */
[----:B------:R-:W-:-:S03]  /*0620*/  IADD3.X R17, PT, PT, RZ, RZ, RZ, P0, !PT ;  /* 0x000000ffff117210 */ /* 0x000fc600007fe4ff */
[----:B------:R-:W3:Y:S01]  /*0630*/  LDC.64 R8, c[0x0][0x388] ;  /* 0x0000e200ff087b82 */ /* 0x000ee20000000a00 */
[----:B-1----:R-:W-:Y:S01]  /*0640*/  LEA R4, P0, R16, UR8, 0x2 ;  /* 0x0000000810047c11 */ /* 0x002fe2000f8010ff */
[----:B0-----:R-:W-:-:S03]  /*0650*/  IMAD.WIDE.U32 R10, R5, 0x4, R10 ;  /* 0x00000004050a7825 */ /* 0x001fc600078e000a */
[----:B------:R-:W-:-:S03]  /*0660*/  LEA.HI.X R5, R16, UR9, R17, 0x2, P0 ;  /* 0x0000000910057c11 */ /* 0x000fc600080f1411 */
[----:B------:R-:W4:Y:S01]  /*0670*/  LDG.E R11, desc[UR10][R10.64] ;  /* 0x0000000a0a0b7981 */ /* 0x000f22000c1e1900 */
[----:B--2---:R-:W-:-:S03]  /*0680*/  LEA R2, P1, R12, R2, 0x2 ;  /* 0x000000020c027211 */ /* 0x004fc600078210ff */
[----:B------:R-:W2:Y:S01]  /*0690*/  LDG.E R16, desc[UR10][R4.64+0x4] ;  /* 0x0000040a04107981 */ /* 0x000ea2000c1e1900 */
[----:B------:R-:W-:-:S03]  /*06a0*/  LEA.HI.X R3, R12, R3, R15, 0x2, P1 ;  /* 0x000000030c037211 */ /* 0x000fc600008f140f */
[----:B------:R-:W5:Y:S01]  /*06b0*/  LDG.E R18, desc[UR10][R4.64+0x8] ;  /* 0x0000080a04127981 */ /* 0x000f62000c1e1900 */
[----:B---3--:R-:W-:-:S03]  /*06c0*/  IMAD.WIDE.U32 R8, R13, 0x4, R8 ;  /* 0x000000040d087825 */ /* 0x008fc600078e0008 */
[----:B------:R-:W2:Y:S04]  /*06d0*/  LDG.E R13, desc[UR10][R2.64+0x4] ;  /* 0x0000040a020d7981 */ /* 0x000ea8000c1e1900 */
[----:B------:R-:W4:Y:S04]  /*06e0*/  LDG.E R12, desc[UR10][R8.64] ;  /* 0x0000000a080c7981 */ /* 0x000f28000c1e1900 */
[----:B------:R-:W5:Y:S04]  /*06f0*/  LDG.E R15, desc[UR10][R2.64+0x8] ;  /* 0x0000080a020f7981 */ /* 0x000f68000c1e1900 */
[----:B------:R-:W3:Y:S04]  /*0700*/  LDG.E R20, desc[UR10][R4.64+0xc] ;  /* 0x00000c0a04147981 */ /* 0x000ee8000c1e1900 */
        /* <DEDUP_REMOVED lines=8> */
[----:B------:R-:W3:Y:S01]  /*0790*/  LDG.E R23, desc[UR10][R2.64+0x1c] ;  /* 0x00001c0a02177981 */ /* 0x000ee2000c1e1900 */
[----:B------:R-:W-:-:S02]  /*07a0*/  VIADD R7, R7, 0x8 ;  /* 0x0000000807077836 */ /* 0x000fc40000000000 */
[----:B----4-:R-:W-:-:S04]  /*07b0*/  FFMA R11, R11, R12, R14 ;  /* 0x0000000c0b0b7223 */ /* 0x010fc8000000000e */
[----:B--2---:R-:W-:-:S04]  /*07c0*/  FFMA R11, R16, R13, R11 ;  /* 0x0000000d100b7223 */ /* 0x004fc8000000000b */
[----:B-----5:R-:W-:-:S04]  /*07d0*/  FFMA R11, R18, R15, R11 ;  /* 0x0000000f120b7223 */ /* 0x020fc8000000000b */
[----:B---3--:R-:W-:-:S04]  /*07e0*/  FFMA R11, R20, R17, R11 ;  /* 0x00000011140b7223 */ /* 0x008fc8000000000b */
[----:B------:R-:W-:-:S04]  /*07f0*/  FFMA R11, R22, R19, R11 ;  /* 0x00000013160b7223 */ /* 0x000fc8000000000b */
[----:B------:R-:W-:-:S04]  /*0800*/  FFMA R11, R24, R10, R11 ;  /* 0x0000000a180b7223 */ /* 0x000fc8000000000b */
[----:B------:R-:W-:-:S04]  /*0810*/  FFMA R8, R8, R9, R11 ;  /* 0x0000000908087223 */ /* 0x000fc8000000000b */
[----:B------:R-:W-:-:S07]  /*0820*/  FFMA R14, R21, R23, R8 ;  /* 0x00000017150e7223 */ /* 0x000fce0000000008 */
.L_x_9:
        /* <DEDUP_REMOVED lines=8> */
[C---:B------:R-:W-:Y:S02]  /*08b0*/  IADD3 R13, PT, PT, R7.reuse, UR7, RZ ;  /* 0x00000007070d7c10 */ /* 0x040fe4000fffe0ff */
[----:B------:R-:W-:Y:S02]  /*08c0*/  IADD3 R16, P1, PT, R7, UR7, RZ ;  /* 0x0000000707107c10 */ /* 0x000fe4000ff3e0ff */
[----:B------:R-:W2:Y:S01]  /*08d0*/  LDC.64 R8, c[0x0][0x388] ;  /* 0x0000e200ff087b82 */ /* 0x000ea20000000a00 */
[----:B------:R-:W-:Y:S02]  /*08e0*/  IADD3 R12, P0, PT, R6, R7, RZ ;  /* 0x00000007060c7210 */ /* 0x000fe40007f1e0ff */
[----:B------:R-:W-:-:S02]  /*08f0*/  IADD3.X R17, PT, PT, RZ, RZ, RZ, P1, !PT ;  /* 0x000000ffff117210 */ /* 0x000fc40000ffe4ff */
[----:B------:R-:W-:-:S03]  /*0900*/  IADD3.X R15, PT, PT, RZ, RZ, RZ, P0, !PT ;  /* 0x000000ffff0f7210 */ /* 0x000fc600007fe4ff */
[----:B------:R-:W3:Y:S01]  /*0910*/  LDC.64 R2, c[0x0][0x388] ;  /* 0x0000e200ff027b82 */ /* 0x000ee20000000a00 */
[----:B-1----:R-:W-:Y:S01]  /*0920*/  LEA R4, P0, R12, UR8, 0x2 ;  /* 0x000000080c047c11 */ /* 0x002fe2000f8010ff */
[----:B0-----:R-:W-:-:S03]  /*0930*/  IMAD.WIDE.U32 R10, R5, 0x4, R10 ;  /* 0x00000004050a7825 */ /* 0x001fc600078e000a */
[----:B------:R-:W-:-:S03]  /*0940*/  LEA.HI.X R5, R12, UR9, R15, 0x2, P0 ;  /* 0x000000090c057c11 */ /* 0x000fc600080f140f */
[----:B------:R-:W4:Y:S01]  /*0950*/  LDG.E R11, desc[UR10][R10.64] ;  /* 0x0000000a0a0b7981 */ /* 0x000f22000c1e1900 */
[----:B--2---:R-:W-:-:S03]  /*0960*/  IMAD.WIDE.U32 R8, R13, 0x4, R8 ;  /* 0x000000040d087825 */ /* 0x004fc600078e0008 */
[----:B------:R-:W2:Y:S04]  /*0970*/  LDG.E R13, desc[UR10][R4.64+0x4] ;  /* 0x0000040a040d7981 */ /* 0x000ea8000c1e1900 */
[----:B------:R-:W4:Y:S01]  /*0980*/  LDG.E R8, desc[UR10][R8.64] ;  /* 0x0000000a08087981 */ /* 0x000f22000c1e1900 */
[----:B---3--:R-:W-:-:S03]  /*0990*/  LEA R2, P1, R16, R2, 0x2 ;  /* 0x0000000210027211 */ /* 0x008fc600078210ff */
[----:B------:R-:W3:Y:S01]  /*09a0*/  LDG.E R15, desc[UR10][R4.64+0x8] ;  /* 0x0000080a040f7981 */ /* 0x000ee2000c1e1900 */
[----:B------:R-:W-:-:S03]  /*09b0*/  LEA.HI.X R3, R16, R3, R17, 0x2, P1 ;  /* 0x0000000310037211 */ /* 0x000fc600008f1411 */
[----:B------:R-:W5:Y:S04]  /*09c0*/  LDG.E R17, desc[UR10][R4.64+0xc] ;  /* 0x00000c0a04117981 */ /* 0x000f68000c1e1900 */
[----:B------:R-:W2:Y:S04]  /*09d0*/  LDG.E R12, desc[UR10][R2.64+0x4] ;  /* 0x0000040a020c7981 */ /* 0x000ea8000c1e1900 */
[----:B------:R-:W3:Y:S04]  /*09e0*/  LDG.E R16, desc[UR10][R2.64+0x8] ;  /* 0x0000080a02107981 */ /* 0x000ee8000c1e1900 */
[----:B------:R-:W5:Y:S01]  /*09f0*/  LDG.E R18, desc[UR10][R2.64+0xc] ;  /* 0x00000c0a02127981 */ /* 0x000f62000c1e1900 */
[----:B------:R-:W-:Y:S01]  /*0a00*/  IADD3 R7, PT, PT, R7, 0x4, RZ ;  /* 0x0000000407077810 */ /* 0x000fe20007ffe0ff */
[----:B----4-:R-:W-:-:S04]  /*0a10*/  FFMA R14, R11, R8, R14 ;  /* 0x000000080b0e7223 */ /* 0x010fc8000000000e */
[----:B--2---:R-:W-:-:S04]  /*0a20*/  FFMA R12, R13, R12, R14 ;  /* 0x0000000c0d0c7223 */ /* 0x004fc8000000000e */
[----:B---3--:R-:W-:-:S04]  /*0a30*/  FFMA R12, R15, R16, R12 ;  /* 0x000000100f0c7223 */ /* 0x008fc8000000000c */
[----:B-----5:R-:W-:-:S07]  /*0a40*/  FFMA R14, R17, R18, R12 ;  /* 0x00000012110e7223 */ /* 0x020fce000000000c */
.L_x_10:
[----:B------:R-:W-:Y:S05]  /*0a50*/  BRA.U !UP1, `(.L_x_6) ;  /* 0x0000000109607547 */ /* 0x000fea000b800000 */
[----:B------:R-:W0:Y:S01]  /*0a60*/  LDC.64 R2, c[0x0][0x388] ;  /* 0x0000e200ff027b82 */ /* 0x000e220000000a00 */
[----:B------:R-:W-:Y:S01]  /*0a70*/  IADD3 R9, PT, PT, R7, UR7, RZ ;  /* 0x0000000707097c10 */ /* 0x000fe2000fffe0ff */
[----:B------:R-:W-:Y:S01]  /*0a80*/  UIADD3 UR4, UPT, UPT, -UR4, URZ, URZ ;  /* 0x000000ff04047290 */ /* 0x000fe2000fffe1ff */
[----:B------:R-:W-:-:S05]  /*0a90*/  IADD3 R7, PT, PT, R6, R7, RZ ;  /* 0x0000000706077210 */ /* 0x000fca0007ffe0ff */
[----:B------:R-:W1:Y:S01]  /*0aa0*/  LDC.64 R4, c[0x0][0x398] ;  /* 0x0000e600ff047b82 */ /* 0x000e620000000a00 */
[----:B0-----:R-:W-:-:S04]  /*0ab0*/  IMAD.WIDE.U32 R2, R9, 0x4, R2 ;  /* 0x0000000409027825 */ /* 0x001fc800078e0002 */
[----:B------:R-:W-:Y:S01]  /*0ac0*/  IMAD.MOV.U32 R6, RZ, RZ, R2 ;  /* 0x000000ffff067224 */ /* 0x000fe200078e0002 */
[----:B------:R-:W-:Y:S01]  /*0ad0*/  MOV R9, R3 ;  /* 0x0000000300097202 */ /* 0x000fe20000000f00 */
[----:B-1----:R-:W-:-:S03]  /*0ae0*/  IMAD.WIDE.U32 R4, R7, 0x4, R4 ;  /* 0x0000000407047825 */ /* 0x002fc600078e0004 */
[----:B------:R-:W-:Y:S02]  /*0af0*/  MOV R2, R4 ;  /* 0x0000000400027202 */ /* 0x000fe40000000f00 */
[----:B------:R-:W-:-:S07]  /*0b00*/  MOV R7, R5 ;  /* 0x0000000500077202 */ /* 0x000fce0000000f00 */
.L_x_11:
[----:B------:R-:W-:Y:S02]  /*0b10*/  MOV R3, R7 ;  /* 0x0000000700037202 */ /* 0x000fe40000000f00 */
[----:B------:R-:W-:Y:S02]  /*0b20*/  MOV R4, R6 ;  /* 0x0000000600047202 */ /* 0x000fe40000000f00 */
[----:B------:R-:W-:Y:S02]  /*0b30*/  MOV R5, R9 ;  /* 0x0000000900057202 */ /* 0x000fe40000000f00 */
[----:B------:R0:W2:Y:S04]  /*0b40*/  LDG.E R3, desc[UR10][R2.64] ;  /* 0x0000000a02037981 */ /* 0x0000a8000c1e1900 */
[----:B------:R-:W2:Y:S01]  /*0b50*/  LDG.E R4, desc[UR10][R4.64] ;  /* 0x0000000a04047981 */ /* 0x000ea2000c1e1900 */
[----:B------:R-:W-:Y:S01]  /*0b60*/  UIADD3 UR4, UPT, UPT, UR4, 0x1, URZ ;  /* 0x0000000104047890 */ /* 0x000fe2000fffe0ff */
[----:B------:R-:W-:-:S03]  /*0b70*/  IADD3 R6, P0, PT, R6, 0x4, RZ ;  /* 0x0000000406067810 */ /* 0x000fc60007f1e0ff */
[----:B------:R-:W-:Y:S01]  /*0b80*/  UISETP.NE.AND UP0, UPT, UR4, URZ, UPT ;  /* 0x000000ff0400728c */ /* 0x000fe2000bf05270 */
[----:B0-----:R-:W-:Y:S02]  /*0b90*/  IADD3 R2, P1, PT, R2, 0x4, RZ ;  /* 0x0000000402027810 */ /* 0x001fe40007f3e0ff */
[----:B------:R-:W-:Y:S02]  /*0ba0*/  IADD3.X R9, PT, PT, RZ, R9, RZ, P0, !PT ;  /* 0x00000009ff097210 */ /* 0x000fe400007fe4ff */
[----:B------:R-:W-:Y:S01]  /*0bb0*/  IADD3.X R7, PT, PT, RZ, R7, RZ, P1, !PT ;  /* 0x00000007ff077210 */ /* 0x000fe20000ffe4ff */
[----:B--2---:R-:W-:-:S03]  /*0bc0*/  FFMA R14, R3, R4, R14 ;  /* 0x00000004030e7223 */ /* 0x004fc6000000000e */
[----:B------:R-:W-:Y:S05]  /*0bd0*/  BRA.U UP0, `(.L_x_11) ;  /* 0xfffffffd00cc7547 */ /* 0x000fea000b83ffff */
.L_x_6:
[----:B------:R-:W1:Y:S08]  /*0be0*/  LDC R7, c[0x0][0x360] ;  /* 0x0000d800ff077b82 */ /* 0x000e700000000800 */
[----:B------:R-:W0:Y:S08]  /*0bf0*/  LDC.64 R2, c[0x0][0x380] ;  /* 0x0000e000ff027b82 */ /* 0x000e300000000a00 */
[----:B------:R-:W3:Y:S01]  /*0c00*/  LDC.64 R4, c[0x0][0x3a0] ;  /* 0x0000e800ff047b82 */ /* 0x000ee20000000a00 */
[----:B-12---:R-:W-:-:S04]  /*0c10*/  IMAD R7, R7, UR12, R0 ;  /* 0x0000000c07077c24 */ /* 0x006fc8000f8e0200 */
[----:B0-----:R-:W-:-:S06]  /*0c20*/  IMAD.WIDE.U32 R2, R7, 0x4, R2 ;  /* 0x0000000407027825 */ /* 0x001fcc00078e0002 */
[----:B------:R-:W2:Y:S01]  /*0c30*/  LDG.E R2, desc[UR10][R2.64] ;  /* 0x0000000a02027981 */ /* 0x000ea2000c1e1900 */
[----:B---3--:R-:W-:-:S04]  /*0c40*/  IMAD.WIDE.U32 R4, R7, 0x4, R4 ;  /* 0x0000000407047825 */ /* 0x008fc800078e0004 */
[----:B--2---:R-:W-:-:S04]  /*0c50*/  FADD R9, -R2, 1 ;  /* 0x3f80000002097421 */ /* 0x004fc80000000100 */
[----:B------:R-:W-:-:S04]  /*0c60*/  FMUL R9, R2, R9 ;  /* 0x0000000902097220 */ /* 0x000fc80000400000 */
[----:B------:R-:W-:-:S05]  /*0c70*/  FMUL R9, R9, R14 ;  /* 0x0000000e09097220 */ /* 0x000fca0000400000 */
[----:B------:R-:W-:Y:S01]  /*0c80*/  STG.E desc[UR10][R4.64], R9 ;  /* 0x0000000904007986 */ /* 0x000fe2000c10190a */
[----:B------:R-:W-:Y:S05]  /*0c90*/  EXIT ;  /* 0x000000000000794d */ /* 0x000fea0003800000 */
.L_x_12:
        /* <DEDUP_REMOVED lines=14> */
.L_x_28:


//--------------------- .text._Z7delta_jPfS_S_    --------------------------
	.section	.text._Z7delta_jPfS_S_,"ax",@progbits
	.align	128
        .global         _Z7delta_jPfS_S_
        .type           _Z7delta_jPfS_S_,@function
        .size           _Z7delta_jPfS_S_,(.L_x_29 - _Z7delta_jPfS_S_)
        .other          _Z7delta_jPfS_S_,@"STO_CUDA_ENTRY STV_DEFAULT"
_Z7delta_jPfS_S_:
.text._Z7delta_jPfS_S_:
[----:B------:R-:W0:Y:S01]  /*0000*/  LDC R1, c[0x0][0x37c] ;  /* 0x0000df00ff017b82 */ /* 0x000e220000000800 */
[----:B------:R-:W1:Y:S01]  /*0010*/  S2R R22, SR_TID.X ;  /* 0x0000000000167919 */ /* 0x000e620000002100 */
[----:B------:R-:W2:Y:S06]  /*0020*/  LDCU UR5, c[0x0][0x2fc] ;  /* 0x00005f80ff0577ac */ /* 0x000eac0008000800 */
[----:B------:R-:W1:Y:S01]  /*0030*/  S2UR UR4, SR_CTAID.X ;  /* 0x00000000000479c3 */ /* 0x000e620000002500 */
[----:B0-----:R-:W-:Y:S01]  /*0040*/  IADD3 R1, PT, PT, R1, -0x8, RZ ;  /* 0xfffffff801017810 */ /* 0x001fe20007ffe0ff */
[----:B------:R-:W0:Y:S06]  /*0050*/  LDCU.64 UR36, c[0x0][0x358] ;  /* 0x00006b00ff2477ac */ /* 0x000e2c0008000a00 */
[----:B------:R-:W3:Y:S08]  /*0060*/  LDC.64 R18, c[0x0][0x380] ;  /* 0x0000e000ff127b82 */ /* 0x000ef00000000a00 */
[----:B------:R-:W4:Y:S01]  /*0070*/  LDC.64 R16, c[0x0][0x388] ;  /* 0x0000e200ff107b82 */ /* 0x000f220000000a00 */
[----:B------:R-:W-:Y:S01]  /*0080*/  MOV R8, 0x8 ;  /* 0x0000000800087802 */ /* 0x000fe20000000f00 */
[----:B------:R-:W5:Y:S06]  /*0090*/  LDCU.64 UR6, c[0x4][URZ] ;  /* 0x01000000ff0677ac */ /* 0x000f6c0008000a00 */
[----:B------:R-:W1:Y:S02]  /*00a0*/  LDC R3, c[0x0][0x360] ;  /* 0x0000d800ff037b82 */ /* 0x000e640000000800 */
[----:B-1----:R-:W-:-:S04]  /*00b0*/  IMAD R22, R3, UR4, R22 ;  /* 0x0000000403167c24 */ /* 0x002fc8000f8e0216 */
[----:B---3--:R-:W-:-:S04]  /*00c0*/  IMAD.WIDE.U32 R18, R22, 0x4, R18 ;  /* 0x0000000416127825 */ /* 0x008fc800078e0012 */
[----:B----4-:R-:W-:Y:S01]  /*00d0*/  IMAD.WIDE.U32 R16, R22, 0x4, R16 ;  /* 0x0000000416107825 */ /* 0x010fe200078e0010 */
[----:B0-----:R-:W3:Y:S04]  /*00e0*/  LDG.E R0, desc[UR36][R18.64] ;  /* 0x0000002412007981 */ /* 0x001ee8000c1e1900 */
[----:B------:R-:W4:Y:S01]  /*00f0*/  LDG.E R5, desc[UR36][R16.64] ;  /* 0x0000002410057981 */ /* 0x000f22000c1e1900 */
[----:B------:R-:W0:Y:S01]  /*0100*/  LDCU UR4, c[0x0][0x2f8] ;  /* 0x00005f00ff0477ac */ /* 0x000e220008000800 */
[----:B------:R-:W1:Y:S01]  /*0110*/  LDC.64 R8, c[0x4][R8] ;  /* 0x0100000008087b82 */ /* 0x000e620000000a00 */
[----:B-----5:R-:W-:Y:S02]  /*0120*/  MOV R4, UR6 ;  /* 0x0000000600047c02 */ /* 0x020fe40008000f00 */
[----:B0-----:R-:W-:-:S04]  /*0130*/  IADD3 R6, P0, PT, R1, UR4, RZ ;  /* 0x0000000401067c10 */ /* 0x001fc8000ff1e0ff */
[----:B--2---:R-:W-:Y:S01]  /*0140*/  IADD3.X R7, PT, PT, RZ, UR5, RZ, P0, !PT ;  /* 0x00000005ff077c10 */ /* 0x004fe200087fe4ff */
[C---:B---3--:R-:W-:Y:S01]  /*0150*/  FADD R3, -R0.reuse, 1 ;  /* 0x3f80000000037421 */ /* 0x048fe20000000100 */
[----:B----4-:R-:W-:-:S03]  /*0160*/  FADD R5, -R0, R5 ;  /* 0x0000000500057221 */ /* 0x010fc60000000100 */
[----:B------:R-:W-:-:S04]  /*0170*/  FMUL R0, R0, R3 ;  /* 0x0000000300007220 */ /* 0x000fc80000400000 */
[----:B------:R-:W-:Y:S01]  /*0180*/  FMUL R0, R0, R5 ;  /* 0x0000000500007220 */ /* 0x000fe20000400000 */
[----:B------:R-:W-:-:S03]  /*0190*/  MOV R5, UR7 ;  /* 0x0000000700057c02 */ /* 0x000fc60008000f00 */
[----:B------:R-:W0:Y:S02]  /*01a0*/  F2F.F64.F32 R2, R0 ;  /* 0x0000000000027310 */ /* 0x000e240000201800 */
[----:B01----:R0:W-:Y:S02]  /*01b0*/  STL.64 [R1], R2 ;  /* 0x0000000201007387 */ /* 0x0031e40000100a00 */
[----:B------:R-:W-:-:S07]  /*01c0*/  LEPC R20, `(.L_x_13) ;  /* 0x000000001014794e */ /* 0x000fce0000000000 */
[----:B0-----:R-:W-:Y:S05]  /*01d0*/  CALL.ABS.NOINC R8 ;  /* 0x0000000008007343 */ /* 0x001fea0003c00000 */
.L_x_13:
[----:B------:R-:W2:Y:S01]  /*01e0*/  LDG.E R18, desc[UR36][R18.64] ;  /* 0x0000002412127981 */ /* 0x000ea2000c1e1900 */
[----:B------:R-:W0:Y:S03]  /*01f0*/  LDC.64 R2, c[0x0][0x390] ;  /* 0x0000e400ff027b82 */ /* 0x000e260000000a00 */
[----:B------:R-:W3:Y:S01]  /*0200*/  LDG.E R17, desc[UR36][R16.64] ;  /* 0x0000002410117981 */ /* 0x000ee2000c1e1900 */
[----:B0-----:R-:W-:-:S04]  /*0210*/  IMAD.WIDE.U32 R22, R22, 0x4, R2 ;  /* 0x0000000416167825 */ /* 0x001fc800078e0002 */
[C---:B--2---:R-:W-:Y:S01]  /*0220*/  FADD R5, -R18.reuse, 1 ;  /* 0x3f80000012057421 */ /* 0x044fe20000000100 */
[----:B---3--:R-:W-:-:S03]  /*0230*/  FADD R0, -R18, R17 ;  /* 0x0000001112007221 */ /* 0x008fc60000000100 */
[----:B------:R-:W-:-:S04]  /*0240*/  FMUL R5, R18, R5 ;  /* 0x0000000512057220 */ /* 0x000fc80000400000 */
[----:B------:R-:W-:-:S05]  /*0250*/  FMUL R5, R5, R0 ;  /* 0x0000000005057220 */ /* 0x000fca0000400000 */
[----:B------:R-:W-:Y:S01]  /*0260*/  STG.E desc[UR36][R22.64], R5 ;  /* 0x0000000516007986 */ /* 0x000fe2000c101924 */
[----:B------:R-:W-:Y:S05]  /*0270*/  EXIT ;  /* 0x000000000000794d */ /* 0x000fea0003800000 */
.L_x_14:
        /* <DEDUP_REMOVED lines=16> */
.L_x_29:


//--------------------- .text._Z13compute_layerPfiS_S_ --------------------------
	.section	.text._Z13compute_layerPfiS_S_,"ax",@progbits
	.align	128
        .global         _Z13compute_layerPfiS_S_
        .type           _Z13compute_layerPfiS_S_,@function
        .size           _Z13compute_layerPfiS_S_,(.L_x_30 - _Z13compute_layerPfiS_S_)
        .other          _Z13compute_layerPfiS_S_,@"STO_CUDA_ENTRY STV_DEFAULT"
_Z13compute_layerPfiS_S_:
.text._Z13compute_layerPfiS_S_:
[----:B------:R-:W-:Y:S01]  /*0000*/  LDC R1, c[0x0][0x37c] ;  /* 0x0000df00ff017b82 */ /* 0x000fe20000000800 */
[----:B------:R-:W0:Y:S07]  /*0010*/  S2R R17, SR_TID.X ;  /* 0x0000000000117919 */ /* 0x000e2e0000002100 */
[----:B------:R-:W0:Y:S01]  /*0020*/  LDC R8, c[0x0][0x388] ;  /* 0x0000e200ff087b82 */ /* 0x000e220000000800 */
[----:B------:R-:W1:Y:S01]  /*0030*/  LDCU.64 UR8, c[0x0][0x358] ;  /* 0x00006b00ff0877ac */ /* 0x000e620008000a00 */
[----:B------:R-:W-:Y:S06]  /*0040*/  BSSY.RECONVERGENT B0, `(.L_x_15) ;  /* 0x0000012000007945 */ /* 0x000fec0003800200 */
[----:B------:R-:W2:Y:S08]  /*0050*/  LDC R0, c[0x0][0x360] ;  /* 0x0000d800ff007b82 */ /* 0x000eb00000000800 */
[----:B------:R-:W3:Y:S01]  /*0060*/  S2UR UR7, SR_CTAID.X ;  /* 0x00000000000779c3 */ /* 0x000ee20000002500 */
[----:B0-----:R-:W-:-:S13]  /*0070*/  ISETP.GE.U32.AND P0, PT, R17, R8, PT ;  /* 0x000000081100720c */ /* 0x001fda0003f06070 */
[----:B-123--:R-:W-:Y:S05]  /*0080*/  @P0 BRA `(.L_x_16) ;  /* 0x0000000000340947 */ /* 0x00efea0003800000 */
[----:B------:R-:W0:Y:S01]  /*0090*/  S2R R3, SR_CgaCtaId ;  /* 0x0000000000037919 */ /* 0x000e220000008800 */
[----:B------:R-:W1:Y:S01]  /*00a0*/  LDC.64 R4, c[0x0][0x380] ;  /* 0x0000e000ff047b82 */ /* 0x000e620000000a00 */
[----:B------:R-:W-:Y:S02]  /*00b0*/  MOV R2, 0x400 ;  /* 0x0000040000027802 */ /* 0x000fe40000000f00 */
[----:B------:R-:W-:Y:S02]  /*00c0*/  MOV R7, R17 ;  /* 0x0000001100077202 */ /* 0x000fe40000000f00 */
[----:B0-----:R-:W-:-:S07]  /*00d0*/  LEA R6, R3, R2, 0x18 ;  /* 0x0000000203067211 */ /* 0x001fce00078ec0ff */
.L_x_17:
[----:B------:R-:W-:-:S04]  /*00e0*/  IMAD R3, R8, UR7, R7 ;  /* 0x0000000708037c24 */ /* 0x000fc8000f8e0207 */
[----:B01----:R-:W-:-:S06]  /*00f0*/  IMAD.WIDE.U32 R2, R3, 0x4, R4 ;  /* 0x0000000403027825 */ /* 0x003fcc00078e0004 */
[----:B------:R-:W2:Y:S01]  /*0100*/  LDG.E R2, desc[UR8][R2.64] ;  /* 0x0000000802027981 */ /* 0x000ea2000c1e1900 */
[----:B------:R-:W-:Y:S02]  /*0110*/  LEA R9, R7, R6, 0x2 ;  /* 0x0000000607097211 */ /* 0x000fe400078e10ff */
[----:B------:R-:W-:-:S04]  /*0120*/  IADD3 R7, PT, PT, R0, R7, RZ ;  /* 0x0000000700077210 */ /* 0x000fc80007ffe0ff */
[----:B------:R-:W-:Y:S01]  /*0130*/  ISETP.GE.U32.AND P0, PT, R7, R8, PT ;  /* 0x000000080700720c */ /* 0x000fe20003f06070 */
[----:B--2---:R0:W-:-:S12]  /*0140*/  STS [R9], R2 ;  /* 0x0000000209007388 */ /* 0x0041d80000000800 */
[----:B------:R-:W-:Y:S05]  /*0150*/  @!P0 BRA `(.L_x_17) ;  /* 0xfffffffc00e08947 */ /* 0x000fea000383ffff */
.L_x_16:
[----:B------:R-:W-:Y:S05]  /*0160*/  BSYNC.RECONVERGENT B0 ;  /* 0x0000000000007941 */ /* 0x000fea0003800200 */
.L_x_15:
[----:B------:R-:W-:Y:S01]  /*0170*/  BAR.SYNC.DEFER_BLOCKING 0x0 ;  /* 0x0000000000007b1d */ /* 0x000fe20000010000 */
[----:B------:R-:W-:Y:S01]  /*0180*/  ISETP.NE.AND P0, PT, R8, RZ, PT ;  /* 0x000000ff0800720c */ /* 0x000fe20003f05270 */
[----:B------:R-:W-:-:S12]  /*0190*/  HFMA2 R27, -RZ, RZ, 0, 0 ;  /* 0x00000000ff1b7431 */ /* 0x000fd800000001ff */
[----:B------:R-:W-:Y:S05]  /*01a0*/  @!P0 BRA `(.L_x_18) ;  /* 0x0000000c00048947 */ /* 0x000fea0003800000 */
[----:B------:R-:W1:Y:S01]  /*01b0*/  LDCU UR6, c[0x0][0x388] ;  /* 0x00007100ff0677ac */ /* 0x000e620008000800 */
[----:B------:R-:W-:Y:S02]  /*01c0*/  ISETP.GE.U32.AND P0, PT, R8, 0x10, PT ;  /* 0x000000100800780c */ /* 0x000fe40003f06070 */
[----:B------:R-:W-:Y:S02]  /*01d0*/  MOV R27, RZ ;  /* 0x000000ff001b7202 */ /* 0x000fe40000000f00 */
[----:B------:R-:W-:Y:S01]  /*01e0*/  MOV R23, RZ ;  /* 0x000000ff00177202 */ /* 0x000fe20000000f00 */
[----:B-1----:R-:W-:-:S04]  /*01f0*/  ULOP3.LUT UR10, UR6, 0xf, URZ, 0xc0, !UPT ;  /* 0x0000000f060a7892 */ /* 0x002fc8000f8ec0ff */
[----:B------:R-:W-:-:S04]  /*0200*/  UISETP.NE.AND UP0, UPT, UR10, URZ, UPT ;  /* 0x000000ff0a00728c */ /* 0x000fc8000bf05270 */
[----:B------:R-:W-:Y:S07]  /*0210*/  @!P0 BRA `(.L_x_19) ;  /* 0x00000004007c8947 */ /* 0x000fee0003800000 */
[----:B------:R-:W1:Y:S01]  /*0220*/  S2UR UR5, SR_CgaCtaId ;  /* 0x00000000000579c3 */ /* 0x000e620000008800 */
[----:B------:R-:W-:Y:S01]  /*0230*/  LOP3.LUT R23, R8, 0xfffffff0, RZ, 0xc0, !PT ;  /* 0xfffffff008177812 */ /* 0x000fe200078ec0ff */
[----:B------:R-:W-:Y:S01]  /*0240*/  UMOV UR4, 0x400 ;  /* 0x0000040000047882 */ /* 0x000fe20000000000 */
[----:B------:R-:W-:Y:S01]  /*0250*/  IADD3 R21, PT, PT, R17, R0, RZ ;  /* 0x0000000011157210 */ /* 0x000fe20007ffe0ff */
[C-C-:B------:R-:W-:Y:S01]  /*0260*/  IMAD R19, R0.reuse, 0x3, R17.reuse ;  /* 0x0000000300137824 */ /* 0x140fe200078e0211 */
[CC--:B------:R-:W-:Y:S01]  /*0270*/  LEA R20, R0.reuse, R17.reuse, 0x1 ;  /* 0x0000001100147211 */ /* 0x0c0fe200078e08ff */
[C-C-:B0-----:R-:W-:Y:S01]  /*0280*/  IMAD R2, R0.reuse, 0x5, R17.reuse ;  /* 0x0000000500027824 */ /* 0x141fe200078e0211 */
[CC--:B------:R-:W-:Y:S01]  /*0290*/  LEA R18, R0.reuse, R17.reuse, 0x2 ;  /* 0x0000001100127211 */ /* 0x0c0fe200078e10ff */
[C-C-:B------:R-:W-:Y:S01]  /*02a0*/  IMAD R3, R0.reuse, 0x6, R17.reuse ;  /* 0x0000000600037824 */ /* 0x140fe200078e0211 */
[C---:B------:R-:W-:Y:S01]  /*02b0*/  LEA R5, R0.reuse, R17, 0x3 ;  /* 0x0000001100057211 */ /* 0x040fe200078e18ff */
[C-C-:B------:R-:W-:Y:S01]  /*02c0*/  IMAD R4, R0.reuse, 0x7, R17.reuse ;  /* 0x0000000700047824 */ /* 0x140fe200078e0211 */
[----:B------:R-:W-:Y:S01]  /*02d0*/  MOV R27, RZ ;  /* 0x000000ff001b7202 */ /* 0x000fe20000000f00 */
[C-C-:B------:R-:W-:Y:S01]  /*02e0*/  IMAD R6, R0.reuse, 0x9, R17.reuse ;  /* 0x0000000900067824 */ /* 0x140fe200078e0211 */
[----:B------:R-:W-:Y:S01]  /*02f0*/  IADD3 R22, PT, PT, -R23, RZ, RZ ;  /* 0x000000ff17167210 */ /* 0x000fe20007ffe1ff */
[----:B------:R-:W-:-:S02]  /*0300*/  IMAD R7, R0, 0xa, R17 ;  /* 0x0000000a00077824 */ /* 0x000fc400078e0211 */
[C-C-:B------:R-:W-:Y:S02]  /*0310*/  IMAD R12, R0.reuse, 0xb, R17.reuse ;  /* 0x0000000b000c7824 */ /* 0x140fe400078e0211 */
[C-C-:B------:R-:W-:Y:S02]  /*0320*/  IMAD R13, R0.reuse, 0xc, R17.reuse ;  /* 0x0000000c000d7824 */ /* 0x140fe400078e0211 */
[C-C-:B------:R-:W-:Y:S02]  /*0330*/  IMAD R14, R0.reuse, 0xd, R17.reuse ;  /* 0x0000000d000e7824 */ /* 0x140fe400078e0211 */
[C-C-:B------:R-:W-:Y:S01]  /*0340*/  IMAD R15, R0.reuse, 0xe, R17.reuse ;  /* 0x0000000e000f7824 */ /* 0x140fe200078e0211 */
[----:B-1----:R-:W-:Y:S01]  /*0350*/  ULEA UR4, UR5, UR4, 0x18 ;  /* 0x0000000405047291 */ /* 0x002fe2000f8ec0ff */
[----:B------:R-:W-:-:S03]  /*0360*/  IMAD R16, R0, 0xf, R17 ;  /* 0x0000000f00107824 */ /* 0x000fc600078e0211 */
[----:B------:R-:W-:-:S12]  /*0370*/  UIADD3 UR4, UPT, UPT, UR4, 0x20, URZ ;  /* 0x0000002004047890 */ /* 0x000fd8000fffe0ff */
.L_x_20:
[----:B------:R-:W0:Y:S01]  /*0380*/  LDC.64 R24, c[0x0][0x390] ;  /* 0x0000e400ff187b82 */ /* 0x000e220000000a00 */
[----:B------:R-:W1:Y:S01]  /*0390*/  LDS.128 R8, [UR4+-0x20] ;  /* 0xffffe004ff087984 */ /* 0x000e620008000c00 */
[----:B0-----:R-:W-:-:S06]  /*03a0*/  IMAD.WIDE.U32 R28, R17, 0x4, R24 ;  /* 0x00000004111c7825 */ /* 0x001fcc00078e0018 */
[----:B------:R-:W1:Y:S02]  /*03b0*/  LDG.E R28, desc[UR8][R28.64] ;  /* 0x000000081c1c7981 */ /* 0x000e64000c1e1900 */
[----:B-1----:R-:W-:Y:S01]  /*03c0*/  FFMA R8, R8, R28, R27 ;  /* 0x0000001c08087223 */ /* 0x002fe2000000001b */
[----:B------:R-:W-:-:S06]  /*03d0*/  IMAD.WIDE.U32 R26, R21, 0x4, R24 ;  /* 0x00000004151a7825 */ /* 0x000fcc00078e0018 */
[----:B------:R-:W2:Y:S02]  /*03e0*/  LDG.E R27, desc[UR8][R26.64] ;  /* 0x000000081a1b7981 */ /* 0x000ea4000c1e1900 */
[----:B--2---:R-:W-:Y:S01]  /*03f0*/  FFMA R27, R27, R9, R8 ;  /* 0x000000091b1b7223 */ /* 0x004fe20000000008 */
[----:B------:R-:W-:-:S06]  /*0400*/  IMAD.WIDE.U32 R8, R20, 0x4, R24 ;  /* 0x0000000414087825 */ /* 0x000fcc00078e0018 */
[----:B------:R-:W2:Y:S02]  /*0410*/  LDG.E R8, desc[UR8][R8.64] ;  /* 0x0000000808087981 */ /* 0x000ea4000c1e1900 */
[----:B--2---:R-:W-:Y:S01]  /*0420*/  FFMA R10, R8, R10, R27 ;  /* 0x0000000a080a7223 */ /* 0x004fe2000000001b */
[----:B------:R-:W-:-:S05]  /*0430*/  IMAD.WIDE.U32 R8, R19, 0x4, R24 ;  /* 0x0000000413087825 */ /* 0x000fca00078e0018 */
[----:B------:R0:W2:Y:S02]  /*0440*/  LDG.E R27, desc[UR8][R8.64] ;  /* 0x00000008081b7981 */ /* 0x0000a4000c1e1900 */
[----:B0-----:R-:W-:-:S05]  /*0450*/  IMAD.WIDE.U32 R8, R18, 0x4, R24 ;  /* 0x0000000412087825 */ /* 0x001fca00078e0018 */
[----:B------:R0:W3:Y:S01]  /*0460*/  LDG.E R29, desc[UR8][R8.64] ;  /* 0x00000008081d7981 */ /* 0x0000e2000c1e1900 */
[----:B--2---:R-:W-:Y:S01]  /*0470*/  FFMA R28, R27, R11, R10 ;  /* 0x0000000b1b1c7223 */ /* 0x004fe2000000000a */
[----:B------:R-:W-:Y:S02]  /*0480*/  IMAD.WIDE.U32 R26, R2, 0x4, R24 ;  /* 0x00000004021a7825 */ /* 0x000fe400078e0018 */
[----:B0-----:R-:W3:Y:S04]  /*0490*/  LDS.128 R8, [UR4+-0x10] ;  /* 0xfffff004ff087984 */ /* 0x001ee80008000c00 */
[----:B------:R-:W2:Y:S01]  /*04a0*/  LDG.E R27, desc[UR8][R26.64] ;  /* 0x000000081a1b7981 */ /* 0x000ea2000c1e1900 */
[----:B---3--:R-:W-:-:S04]  /*04b0*/  FFMA R28, R8, R29, R28 ;  /* 0x0000001d081c7223 */ /* 0x008fc8000000001c */
[----:B--2---:R-:W-:Y:S01]  /*04c0*/  FFMA R29, R27, R9, R28 ;  /* 0x000000091b1d7223 */ /* 0x004fe2000000001c */
[----:B------:R-:W-:-:S05]  /*04d0*/  IMAD.WIDE.U32 R8, R3, 0x4, R24 ;  /* 0x0000000403087825 */ /* 0x000fca00078e0018 */
[----:B------:R0:W2:Y:S02]  /*04e0*/  LDG.E R28, desc[UR8][R8.64] ;  /* 0x00000008081c7981 */ /* 0x0000a4000c1e1900 */
[----:B0-----:R-:W-:-:S04]  /*04f0*/  IMAD.WIDE.U32 R8, R4, 0x4, R24 ;  /* 0x0000000404087825 */ /* 0x001fc800078e0018 */
[----:B------:R-:W-:-:S06]  /*0500*/  IMAD.WIDE.U32 R26, R6, 0x4, R24 ;  /* 0x00000004061a7825 */ /* 0x000fcc00078e0018 */
[----:B------:R-:W3:Y:S01]  /*0510*/  LDG.E R27, desc[UR8][R26.64] ;  /* 0x000000081a1b7981 */ /* 0x000ee2000c1e1900 */
[----:B--2---:R-:W-:-:S03]  /*0520*/  FFMA R10, R28, R10, R29 ;  /* 0x0000000a1c0a7223 */ /* 0x004fc6000000001d */
[----:B------:R0:W2:Y:S02]  /*0530*/  LDG.E R28, desc[UR8][R8.64] ;  /* 0x00000008081c7981 */ /* 0x0000a4000c1e1900 */
[----:B0-----:R-:W-:-:S05]  /*0540*/  IMAD.WIDE.U32 R8, R5, 0x4, R24 ;  /* 0x0000000405087825 */ /* 0x001fca00078e0018 */
[----:B------:R0:W4:Y:S01]  /*0550*/  LDG.E R29, desc[UR8][R8.64] ;  /* 0x00000008081d7981 */ /* 0x000122000c1e1900 */
[----:B--2---:R-:W-:-:S03]  /*0560*/  FFMA R28, R28, R11, R10 ;  /* 0x0000000b1c1c7223 */ /* 0x004fc6000000000a */
[----:B0-----:R-:W4:Y:S02]  /*0570*/  LDS.128 R8, [UR4] ;  /* 0x00000004ff087984 */ /* 0x001f240008000c00 */
[----:B----4-:R-:W-:-:S04]  /*0580*/  FFMA R28, R8, R29, R28 ;  /* 0x0000001d081c7223 */ /* 0x010fc8000000001c */
[----:B---3--:R-:W-:Y:S01]  /*0590*/  FFMA R29, R27, R9, R28 ;  /* 0x000000091b1d7223 */ /* 0x008fe2000000001c */
        /* <DEDUP_REMOVED lines=10> */
[----:B0-----:R-:W4:Y:S02]  /*0640*/  LDS.128 R8, [UR4+0x10] ;  /* 0x00001004ff087984 */ /* 0x001f240008000c00 */
[----:B----4-:R-:W-:-:S04]  /*0650*/  FFMA R28, R8, R29, R28 ;  /* 0x0000001d081c7223 */ /* 0x010fc8000000001c */
[----:B---3--:R-:W-:Y:S01]  /*0660*/  FFMA R29, R27, R9, R28 ;  /* 0x000000091b1d7223 */ /* 0x008fe2000000001c */
[----:B------:R-:W-:-:S04]  /*0670*/  IMAD.WIDE.U32 R8, R15, 0x4, R24 ;  /* 0x000000040f087825 */ /* 0x000fc800078e0018 */
[----:B------:R-:W-:Y:S01]  /*0680*/  IMAD.WIDE.U32 R24, R16, 0x4, R24 ;  /* 0x0000000410187825 */ /* 0x000fe200078e0018 */
[----:B------:R-:W2:Y:S05]  /*0690*/  LDG.E R28, desc[UR8][R8.64] ;  /* 0x00000008081c7981 */ /* 0x000eaa000c1e1900 */
[----:B------:R-:W3:Y:S01]  /*06a0*/  LDG.E R25, desc[UR8][R24.64] ;  /* 0x0000000818197981 */ /* 0x000ee2000c1e1900 */
[----:B------:R-:W-:-:S04]  /*06b0*/  IADD3 R22, PT, PT, R22, 0x10, RZ ;  /* 0x0000001016167810 */ /* 0x000fc80007ffe0ff */
[----:B------:R-:W-:Y:S01]  /*06c0*/  ISETP.NE.AND P0, PT, R22, RZ, PT ;  /* 0x000000ff1600720c */ /* 0x000fe20003f05270 */
[----:B------:R-:W-:Y:S01]  /*06d0*/  UIADD3 UR4, UPT, UPT, UR4, 0x40, URZ ;  /* 0x0000004004047890 */ /* 0x000fe2000fffe0ff */
[C---:B------:R-:W-:Y:S02]  /*06e0*/  LEA R21, R0.reuse, R21, 0x4 ;  /* 0x0000001500157211 */ /* 0x040fe400078e20ff */
[C---:B------:R-:W-:Y:S02]  /*06f0*/  LEA R20, R0.reuse, R20, 0x4 ;  /* 0x0000001400147211 */ /* 0x040fe400078e20ff */
[C---:B------:R-:W-:Y:S02]  /*0700*/  LEA R19, R0.reuse, R19, 0x4 ;  /* 0x0000001300137211 */ /* 0x040fe400078e20ff */
[C---:B------:R-:W-:Y:S02]  /*0710*/  LEA R18, R0.reuse, R18, 0x4 ;  /* 0x0000001200127211 */ /* 0x040fe400078e20ff */
[----:B------:R-:W-:-:S02]  /*0720*/  LEA R2, R0, R2, 0x4 ;  /* 0x0000000200027211 */ /* 0x000fc400078e20ff */
[C---:B------:R-:W-:Y:S02]  /*0730*/  LEA R3, R0.reuse, R3, 0x4 ;  /* 0x0000000300037211 */ /* 0x040fe400078e20ff */
        /* <DEDUP_REMOVED lines=9> */
[----:B------:R-:W-:Y:S01]  /*07d0*/  LEA R17, R0, R17, 0x4 ;  /* 0x0000001100117211 */ /* 0x000fe200078e20ff */
[----:B--2---:R-:W-:-:S04]  /*07e0*/  FFMA R10, R28, R10, R29 ;  /* 0x0000000a1c0a7223 */ /* 0x004fc8000000001d */
[----:B---3--:R-:W-:Y:S01]  /*07f0*/  FFMA R27, R25, R11, R10 ;  /* 0x0000000b191b7223 */ /* 0x008fe2000000000a */
[----:B------:R-:W-:Y:S06]  /*0800*/  @P0 BRA `(.L_x_20) ;  /* 0xfffffff800dc0947 */ /* 0x000fec000383ffff */
.L_x_19:
[----:B------:R-:W-:Y:S05]  /*0810*/  BRA.U !UP0, `(.L_x_18) ;  /* 0x0000000508687547 */ /* 0x000fea000b800000 */
[----:B0-----:R-:W0:Y:S01]  /*0820*/  S2R R2, SR_TID.X ;  /* 0x0000000000027919 */ /* 0x001e220000002100 */
[----:B------:R-:W-:Y:S02]  /*0830*/  UISETP.GE.U32.AND UP0, UPT, UR10, 0x8, UPT ;  /* 0x000000080a00788c */ /* 0x000fe4000bf06070 */
[----:B------:R-:W-:-:S04]  /*0840*/  ULOP3.LUT UR5, UR6, 0x7, URZ, 0xc0, !UPT ;  /* 0x0000000706057892 */ /* 0x000fc8000f8ec0ff */
[----:B------:R-:W-:-:S03]  /*0850*/  UISETP.NE.AND UP1, UPT, UR5, URZ, UPT ;  /* 0x000000ff0500728c */ /* 0x000fc6000bf25270 */
[----:B------:R-:W-:Y:S08]  /*0860*/  BRA.U !UP0, `(.L_x_21) ;  /* 0x0000000108a07547 */ /* 0x000ff0000b800000 */
[----:B------:R-:W1:Y:S01]  /*0870*/  LDC.64 R4, c[0x0][0x390] ;  /* 0x0000e400ff047b82 */ /* 0x000e620000000a00 */
[----:B0-----:R-:W-:-:S05]  /*0880*/  IMAD R7, R23, R0, R2 ;  /* 0x0000000017077224 */ /* 0x001fca00078e0202 */
[----:B------:R-:W-:-:S04]  /*0890*/  IADD3 R9, PT, PT, R7, R0, RZ ;  /* 0x0000000007097210 */ /* 0x000fc80007ffe0ff */
[----:B------:R-:W-:-:S04]  /*08a0*/  IADD3 R11, PT, PT, R9, R0, RZ ;  /* 0x00000000090b7210 */ /* 0x000fc80007ffe0ff */
[----:B------:R-:W-:Y:S01]  /*08b0*/  IADD3 R25, PT, PT, R11, R0, RZ ;  /* 0x000000000b197210 */ /* 0x000fe20007ffe0ff */
[----:B-1----:R-:W-:-:S04]  /*08c0*/  IMAD.WIDE.U32 R6, R7, 0x4, R4 ;  /* 0x0000000407067825 */ /* 0x002fc800078e0004 */
[--C-:B------:R-:W-:Y:S01]  /*08d0*/  IMAD.WIDE.U32 R8, R9, 0x4, R4.reuse ;  /* 0x0000000409087825 */ /* 0x100fe200078e0004 */
[----:B------:R0:W2:Y:S01]  /*08e0*/  LDG.E R3, desc[UR8][R6.64] ;  /* 0x0000000806037981 */ /* 0x0000a2000c1e1900 */
[-C--:B------:R-:W-:Y:S02]  /*08f0*/  IADD3 R29, PT, PT, R25, R0.reuse, RZ ;  /* 0x00000000191d7210 */ /* 0x080fe40007ffe0ff */
[--C-:B------:R-:W-:Y:S01]  /*0900*/  IMAD.WIDE.U32 R10, R11, 0x4, R4.reuse ;  /* 0x000000040b0a7825 */ /* 0x100fe200078e0004 */
[----:B------:R-:W3:Y:S01]  /*0910*/  LDG.E R12, desc[UR8][R8.64] ;  /* 0x00000008080c7981 */ /* 0x000ee2000c1e1900 */
[-C--:B------:R-:W-:Y:S02]  /*0920*/  IADD3 R17, PT, PT, R29, R0.reuse, RZ ;  /* 0x000000001d117210 */ /* 0x080fe40007ffe0ff */
[----:B------:R-:W-:Y:S01]  /*0930*/  IMAD.WIDE.U32 R24, R25, 0x4, R4 ;  /* 0x0000000419187825 */ /* 0x000fe200078e0004 */
[----:B------:R1:W4:Y:S01]  /*0940*/  LDG.E R13, desc[UR8][R10.64] ;  /* 0x000000080a0d7981 */ /* 0x000322000c1e1900 */
[----:B------:R-:W-:-:S02]  /*0950*/  IADD3 R19, PT, PT, R17, R0, RZ ;  /* 0x0000000011137210 */ /* 0x000fc40007ffe0ff */
[--C-:B------:R-:W-:Y:S01]  /*0960*/  IMAD.WIDE.U32 R28, R29, 0x4, R4.reuse ;  /* 0x000000041d1c7825 */ /* 0x100fe200078e0004 */
[----:B------:R-:W5:Y:S03]  /*0970*/  LDG.E R14, desc[UR8][R24.64] ;  /* 0x00000008180e7981 */ /* 0x000f66000c1e1900 */
[--C-:B------:R-:W-:Y:S01]  /*0980*/  IMAD.WIDE.U32 R16, R17, 0x4, R4.reuse ;  /* 0x0000000411107825 */ /* 0x100fe200078e0004 */
[----:B------:R-:W5:Y:S01]  /*0990*/  LDG.E R15, desc[UR8][R28.64] ;  /* 0x000000081c0f7981 */ /* 0x000f62000c1e1900 */
[C---:B------:R-:W-:Y:S02]  /*09a0*/  IADD3 R21, PT, PT, R19.reuse, R0, RZ ;  /* 0x0000000013157210 */ /* 0x040fe40007ffe0ff */
[--C-:B------:R-:W-:Y:S02]  /*09b0*/  IMAD.WIDE.U32 R18, R19, 0x4, R4.reuse ;  /* 0x0000000413127825 */ /* 0x100fe400078e0004 */
[----:B------:R-:W5:Y:S02]  /*09c0*/  LDG.E R16, desc[UR8][R16.64] ;  /* 0x0000000810107981 */ /* 0x000f64000c1e1900 */
[----:B------:R-:W-:-:S02]  /*09d0*/  IMAD.WIDE.U32 R20, R21, 0x4, R4 ;  /* 0x0000000415147825 */ /* 0x000fc400078e0004 */
[----:B------:R-:W5:Y:S04]  /*09e0*/  LDG.E R19, desc[UR8][R18.64] ;  /* 0x0000000812137981 */ /* 0x000f68000c1e1900 */
[----:B------:R-:W5:Y:S01]  /*09f0*/  LDG.E R20, desc[UR8][R20.64] ;  /* 0x0000000814147981 */ /* 0x000f62000c1e1900 */
[----:B------:R-:W-:Y:S01]  /*0a00*/  MOV R4, 0x400 ;  /* 0x0000040000047802 */ /* 0x000fe20000000f00 */
[----:B------:R-:W0:Y:S03]  /*0a10*/  S2R R5, SR_CgaCtaId ;  /* 0x0000000000057919 */ /* 0x000e260000008800 */
[----:B0-----:R-:W-:-:S04]  /*0a20*/  LEA R4, R5, R4, 0x18 ;  /* 0x0000000405047211 */ /* 0x001fc800078ec0ff */
[C---:B------:R-:W-:Y:S02]  /*0a30*/  LEA R22, R23.reuse, R4, 0x2 ;  /* 0x0000000417167211 */ /* 0x040fe400078e10ff */
[----:B------:R-:W-:-:S03]  /*0a40*/  IADD3 R23, PT, PT, R23, 0x8, RZ ;  /* 0x0000000817177810 */ /* 0x000fc60007ffe0ff */
[----:B------:R-:W2:Y:S04]  /*0a50*/  LDS.128 R4, [R22] ;  /* 0x0000000016047984 */ /* 0x000ea80000000c00 */
[----:B-1----:R-:W0:Y:S01]  /*0a60*/  LDS.128 R8, [R22+0x10] ;  /* 0x0000100016087984 */ /* 0x002e220000000c00 */
[----:B--2---:R-:W-:-:S04]  /*0a70*/  FFMA R3, R4, R3, R27 ;  /* 0x0000000304037223 */ /* 0x004fc8000000001b */
[----:B---3--:R-:W-:-:S04]  /*0a80*/  FFMA R12, R12, R5, R3 ;  /* 0x000000050c0c7223 */ /* 0x008fc80000000003 */
[----:B----4-:R-:W-:-:S04]  /*0a90*/  FFMA R13, R13, R6, R12 ;  /* 0x000000060d0d7223 */ /* 0x010fc8000000000c */
[----:B-----5:R-:W-:-:S04]  /*0aa0*/  FFMA R7, R14, R7, R13 ;  /* 0x000000070e077223 */ /* 0x020fc8000000000d */
[----:B0-----:R-:W-:-:S04]  /*0ab0*/  FFMA R7, R8, R15, R7 ;  /* 0x0000000f08077223 */ /* 0x001fc80000000007 */
[----:B------:R-:W-:-:S04]  /*0ac0*/  FFMA R16, R16, R9, R7 ;  /* 0x0000000910107223 */ /* 0x000fc80000000007 */
[----:B------:R-:W-:-:S04]  /*0ad0*/  FFMA R19, R19, R10, R16 ;  /* 0x0000000a13137223 */ /* 0x000fc80000000010 */
[----:B------:R-:W-:-:S07]  /*0ae0*/  FFMA R27, R20, R11, R19 ;  /* 0x0000000b141b7223 */ /* 0x000fce0000000013 */
.L_x_21:
[----:B------:R-:W-:Y:S05]  /*0af0*/  BRA.U !UP1, `(.L_x_18) ;  /* 0x0000000109b07547 */ /* 0x000fea000b800000 */
        /* <DEDUP_REMOVED lines=11> */
[----:B------:R0:W2:Y:S03]  /*0bb0*/  LDG.E R14, desc[UR8][R6.64] ;  /* 0x00000008060e7981 */ /* 0x0000a6000c1e1900 */
[--C-:B------:R-:W-:Y:S02]  /*0bc0*/  IMAD.WIDE.U32 R10, R11, 0x4, R4.reuse ;  /* 0x000000040b0a7825 */ /* 0x100fe400078e0004 */
[----:B------:R-:W3:Y:S02]  /*0bd0*/  LDG.E R9, desc[UR8][R8.64] ;  /* 0x0000000808097981 */ /* 0x000ee4000c1e1900 */
[----:B------:R-:W-:Y:S02]  /*0be0*/  IMAD.WIDE.U32 R12, R13, 0x4, R4 ;  /* 0x000000040d0c7825 */ /* 0x000fe400078e0004 */
[----:B------:R-:W4:Y:S04]  /*0bf0*/  LDG.E R10, desc[UR8][R10.64] ;  /* 0x000000080a0a7981 */ /* 0x000f28000c1e1900 */
[----:B------:R-:W5:Y:S01]  /*0c00*/  LDG.E R13, desc[UR8][R12.64] ;  /* 0x000000080c0d7981 */ /* 0x000f62000c1e1900 */
[----:B------:R-:W-:Y:S01]  /*0c10*/  MOV R3, 0x400 ;  /* 0x0000040000037802 */ /* 0x000fe20000000f00 */
[----:B------:R-:W1:Y:S03]  /*0c20*/  S2R R4, SR_CgaCtaId ;  /* 0x0000000000047919 */ /* 0x000e660000008800 */
[----:B-1----:R-:W-:-:S04]  /*0c30*/  LEA R4, R4, R3, 0x18 ;  /* 0x0000000304047211 */ /* 0x002fc800078ec0ff */
[C---:B------:R-:W-:Y:S02]  /*0c40*/  LEA R4, R23.reuse, R4, 0x2 ;  /* 0x0000000417047211 */ /* 0x040fe400078e10ff */
[----:B------:R-:W-:-:S04]  /*0c50*/  IADD3 R23, PT, PT, R23, 0x4, RZ ;  /* 0x0000000417177810 */ /* 0x000fc80007ffe0ff */
[----:B0-----:R-:W2:Y:S02]  /*0c60*/  LDS.128 R4, [R4] ;  /* 0x0000000004047984 */ /* 0x001ea40000000c00 */
[----:B--2---:R-:W-:-:S04]  /*0c70*/  FFMA R14, R4, R14, R27 ;  /* 0x0000000e040e7223 */ /* 0x004fc8000000001b */
[----:B---3--:R-:W-:-:S04]  /*0c80*/  FFMA R5, R9, R5, R14 ;  /* 0x0000000509057223 */ /* 0x008fc8000000000e */
[----:B----4-:R-:W-:-:S04]  /*0c90*/  FFMA R6, R10, R6, R5 ;  /* 0x000000060a067223 */ /* 0x010fc80000000005 */
[----:B-----5:R-:W-:-:S07]  /*0ca0*/  FFMA R27, R13, R7, R6 ;  /* 0x000000070d1b7223 */ /* 0x020fce0000000006 */
.L_x_22:
[----:B------:R-:W-:Y:S05]  /*0cb0*/  BRA.U !UP1, `(.L_x_18) ;  /* 0x0000000109407547 */ /* 0x000fea000b800000 */
[----:B------:R-:W1:Y:S01]  /*0cc0*/  S2R R6, SR_CgaCtaId ;  /* 0x0000000000067919 */ /* 0x000e620000008800 */
[----:B------:R-:W2:Y:S01]  /*0cd0*/  LDC.64 R4, c[0x0][0x390] ;  /* 0x0000e400ff047b82 */ /* 0x000ea20000000a00 */
[----:B------:R-:W-:Y:S01]  /*0ce0*/  MOV R3, 0x400 ;  /* 0x0000040000037802 */ /* 0x000fe20000000f00 */
[----:B0-----:R-:W-:Y:S01]  /*0cf0*/  IMAD R7, R0, R23, R2 ;  /* 0x0000001700077224 */ /* 0x001fe200078e0202 */
[----:B------:R-:W-:Y:S02]  /*0d00*/  UIADD3 UR4, UPT, UPT, -UR4, URZ, URZ ;  /* 0x000000ff04047290 */ /* 0x000fe4000fffe1ff */
[----:B-1----:R-:W-:-:S04]  /*0d10*/  LEA R6, R6, R3, 0x18 ;  /* 0x0000000306067211 */ /* 0x002fc800078ec0ff */
[----:B------:R-:W-:-:S07]  /*0d20*/  LEA R23, R23, R6, 0x2 ;  /* 0x0000000617177211 */ /* 0x000fce00078e10ff */
.L_x_23:
[----:B--2---:R-:W-:Y:S01]  /*0d30*/  IMAD.WIDE.U32 R2, R7, 0x4, R4 ;  /* 0x0000000407027825 */ /* 0x004fe200078e0004 */
[----:B------:R0:W1:Y:S05]  /*0d40*/  LDS R6, [R23] ;  /* 0x0000000017067984 */ /* 0x00006a0000000800 */
[----:B------:R-:W1:Y:S01]  /*0d50*/  LDG.E R2, desc[UR8][R2.64] ;  /* 0x0000000802027981 */ /* 0x000e62000c1e1900 */
[----:B------:R-:W-:Y:S01]  /*0d60*/  UIADD3 UR4, UPT, UPT, UR4, 0x1, URZ ;  /* 0x0000000104047890 */ /* 0x000fe2000fffe0ff */
[----:B------:R-:W-:Y:S02]  /*0d70*/  IADD3 R7, PT, PT, R0, R7, RZ ;  /* 0x0000000700077210 */ /* 0x000fe40007ffe0ff */
[----:B0-----:R-:W-:Y:S01]  /*0d80*/  IADD3 R23, PT, PT, R23, 0x4, RZ ;  /* 0x0000000417177810 */ /* 0x001fe20007ffe0ff */
[----:B------:R-:W-:Y:S01]  /*0d90*/  UISETP.NE.AND UP0, UPT, UR4, URZ, UPT ;  /* 0x000000ff0400728c */ /* 0x000fe2000bf05270 */
[----:B-1----:R-:W-:-:S08]  /*0da0*/  FFMA R27, R6, R2, R27 ;  /* 0x00000002061b7223 */ /* 0x002fd0000000001b */
[----:B------:R-:W-:Y:S05]  /*0db0*/  BRA.U UP0, `(.L_x_23) ;  /* 0xfffffffd00dc7547 */ /* 0x000fea000b83ffff */
.L_x_18:
[----:B------:R-:W1:Y:S01]  /*0dc0*/  S2R R5, SR_TID.X ;  /* 0x0000000000057919 */ /* 0x000e620000002100 */
[----:B0-----:R-:W0:Y:S01]  /*0dd0*/  LDC.64 R2, c[0x0][0x398] ;  /* 0x0000e600ff027b82 */ /* 0x001e220000000a00 */
[----:B-1----:R-:W-:-:S04]  /*0de0*/  IMAD R5, R0, UR7, R5 ;  /* 0x0000000700057c24 */ /* 0x002fc8000f8e0205 */
[----:B0-----:R-:W-:-:S05]  /*0df0*/  IMAD.WIDE.U32 R2, R5, 0x4, R2 ;  /* 0x0000000405027825 */ /* 0x001fca00078e0002 */
[----:B------:R-:W-:Y:S01]  /*0e00*/  STG.E desc[UR8][R2.64], R27 ;  /* 0x0000001b02007986 */ /* 0x000fe2000c101908 */
[----:B------:R-:W-:Y:S05]  /*0e10*/  EXIT ;  /* 0x000000000000794d */ /* 0x000fea0003800000 */
.L_x_24:
        /* <DEDUP_REMOVED lines=14> */
.L_x_30:


//--------------------- .nv.global.init           --------------------------
	.section	.nv.global.init,"aw",@progbits
.nv.global.init:
	.type		$str,@object
	.size		$str,(.L_0 - $str)
$str:
        /*0000*/ 	.byte	0x25, 0x66, 0x20, 0x68, 0x65, 0x6c, 0x6c, 0x6f, 0x20, 0x0a, 0x00
.L_0:


//--------------------- .nv.shared.reserved.0     --------------------------
	.section	.nv.shared.reserved.0,"aw",@nobits
	.weak		__nv_reservedSMEM_offset_0_alias
	.size		__nv_reservedSMEM_offset_0_alias, 0, 64
	.other		__nv_reservedSMEM_offset_0_alias,@"STO_CUDA_RESERVED_SHARED STV_DEFAULT"
__nv_reservedSMEM_offset_0_alias:
	.zero		0
	.zero		64


//--------------------- .nv.shared._Z13compute_layerPfiS_S_ --------------------------
	.section	.nv.shared._Z13compute_layerPfiS_S_,"aw",@nobits
	.sectionflags	@""
	.align	4
.nv.shared._Z13compute_layerPfiS_S_:
	.zero		1036


//--------------------- .nv.constant0._Z13update_kernelPfS_iS_ --------------------------
	.section	.nv.constant0._Z13update_kernelPfS_iS_,"a",@progbits
	.sectionflags	@""
	.align	4
.nv.constant0._Z13update_kernelPfS_iS_:
	.zero		928


//--------------------- .nv.constant0._Z16reduction_kernelPfS_ --------------------------
	.section	.nv.constant0._Z16reduction_kernelPfS_,"a",@progbits
	.sectionflags	@""
	.align	4
.nv.constant0._Z16reduction_kernelPfS_:
	.zero		912


//--------------------- .nv.constant0._Z12errDerivatesPfiS_iS_iS_iS_ --------------------------
	.section	.nv.constant0._Z12errDerivatesPfiS_iS_iS_iS_,"a",@progbits
	.sectionflags	@""
	.align	4
.nv.constant0._Z12errDerivatesPfiS_iS_iS_iS_:
	.zero		968


//--------------------- .nv.constant0._Z7delta_kPfS_iS_S_ --------------------------
	.section	.nv.constant0._Z7delta_kPfS_iS_S_,"a",@progbits
	.sectionflags	@""
	.align	4
.nv.constant0._Z7delta_kPfS_iS_S_:
	.zero		936


//--------------------- .nv.constant0._Z7delta_jPfS_S_ --------------------------
	.section	.nv.constant0._Z7delta_jPfS_S_,"a",@progbits
	.sectionflags	@""
	.align	4
.nv.constant0._Z7delta_jPfS_S_:
	.zero		920


//--------------------- .nv.constant0._Z13compute_layerPfiS_S_ --------------------------
	.section	.nv.constant0._Z13compute_layerPfiS_S_,"a",@progbits
	.sectionflags	@""
	.align	4
.nv.constant0._Z13compute_layerPfiS_S_:
	.zero		928


//--------------------- SYMBOLS --------------------------

	.type		.nv.reservedSmem.offset0,@object
	.size		.nv.reservedSmem.offset0,0x4
	.type		.nv.reservedSmem.cap,@object
	.size		.nv.reservedSmem.cap,0x4
	.type		vprintf,@function
